	.target	sm_90a

	.elftype	@"ET_EXEC"


//--------------------- .note.nv.tkinfo           --------------------------
	.section	.note.nv.tkinfo,"",@"SHT_NOTE"
	.sectionflags	@"SHF_NOTE_NV_TKINFO"
	.tkinfo
        /*0018*/ 	.word	0x00000002
        /*0030*/ 	.string	""
        /*0030*/ 	.string	"ptxas"
        /*0030*/ 	.string	"Cuda compilation tools, release 13.0, V13.0.88"
        /*0030*/ 	.string	"Build cuda_13.0.r13.0/compiler.36424714_0"
        /*0030*/ 	.string	"-arch sm_90a -m 64 "



//--------------------- .note.nv.cuinfo           --------------------------
	.section	.note.nv.cuinfo,"",@"SHT_NOTE"
	.sectionflags	@"SHF_NOTE_NV_CUINFO"
        /*0018*/ 	.short	0x0002
        /*001a*/ 	.short	0x005a
        /*001c*/ 	.short	0x0082
	.zero		2


//--------------------- .nv.info                  --------------------------
	.section	.nv.info,"",@"SHT_CUDA_INFO"
	.align	4


	//----- nvinfo : EIATTR_REGCOUNT
	.align		4
        /*0000*/ 	.byte	0x04, 0x2f
        /*0002*/ 	.short	(.L_16 - .L_15)
	.align		4
.L_15:
        /*0004*/ 	.word	index@(_ZN7cutlass13device_kernelINS_4gemm6kernel13GemmUniversalIN4cute5tupleIJiiiiEEENS1_10collective13CollectiveMmaINS1_39MainloopSm90TmaGmmaRmemAWarpSpecializedILi5ENS5_IJNS4_1CILi1EEESB_SB_EEENS1_32KernelTmaWarpSpecializedPingpongEEENS5_IJNSA_ILi64EEENSA_ILi256EEENSA_ILi32EEEEEEfNS5_IJSB_llEEEfNS5_IJlSB_lEEENS4_8TiledMMAINS4_8MMA_AtomIJNS4_4SM904GMMA30MMA_64x256x8_F32TF32TF32_RS_TNILNSO_7ScaleInE1ELSQ_1EEEEEENS4_6LayoutISC_NS5_IJNSA_ILi0EEESU_SU_EEEEENS5_IJNS4_10UnderscoreESX_SX_EEEEENS4_13SM90_TMA_LOADENS4_14ComposedLayoutINS4_7SwizzleILi1ELi4ELi3EEENS4_18smem_ptr_flag_bitsILi32EEENST_INS5_IJNSA_ILi8EEES16_EEENS5_IJSB_S16_EEEEEEENS4_9Copy_AtomIJNS4_39AutoVectorizingCopyWithAssumedAlignmentILi128EEEfEEENS4_8identityES10_NS11_INS12_ILi3ELi4ELi3EEES15_NST_INS5_IJS16_SH_EEENS5_IJSH_SB_EEEEEEEvS1F_EENS_8epilogue10collective6detail29Sm90TmaWarpSpecializedAdapterINS1N_15DefaultEpilogueINS_10tfloat32_tESK_SK_NS1M_6thread17LinearCombinationIS1R_Li1EffLNS1S_9ScaleType4KindE0ELNS_15FloatRoundStyleE2ES1R_EENS1_15EpilogueDefaultEEEEEvvEEEEvNT_6ParamsE)
        /*0008*/ 	.word	0x000000a8


	//----- nvinfo : EIATTR_FRAME_SIZE
	.align		4
.L_16:
        /*000c*/ 	.byte	0x04, 0x11
        /*000e*/ 	.short	(.L_18 - .L_17)
	.align		4
.L_17:
        /*0010*/ 	.word	index@(_ZN7cutlass13device_kernelINS_4gemm6kernel13GemmUniversalIN4cute5tupleIJiiiiEEENS1_10collective13CollectiveMmaINS1_39MainloopSm90TmaGmmaRmemAWarpSpecializedILi5ENS5_IJNS4_1CILi1EEESB_SB_EEENS1_32KernelTmaWarpSpecializedPingpongEEENS5_IJNSA_ILi64EEENSA_ILi256EEENSA_ILi32EEEEEEfNS5_IJSB_llEEEfNS5_IJlSB_lEEENS4_8TiledMMAINS4_8MMA_AtomIJNS4_4SM904GMMA30MMA_64x256x8_F32TF32TF32_RS_TNILNSO_7ScaleInE1ELSQ_1EEEEEENS4_6LayoutISC_NS5_IJNSA_ILi0EEESU_SU_EEEEENS5_IJNS4_10UnderscoreESX_SX_EEEEENS4_13SM90_TMA_LOADENS4_14ComposedLayoutINS4_7SwizzleILi1ELi4ELi3EEENS4_18smem_ptr_flag_bitsILi32EEENST_INS5_IJNSA_ILi8EEES16_EEENS5_IJSB_S16_EEEEEEENS4_9Copy_AtomIJNS4_39AutoVectorizingCopyWithAssumedAlignmentILi128EEEfEEENS4_8identityES10_NS11_INS12_ILi3ELi4ELi3EEES15_NST_INS5_IJS16_SH_EEENS5_IJSH_SB_EEEEEEEvS1F_EENS_8epilogue10collective6detail29Sm90TmaWarpSpecializedAdapterINS1N_15DefaultEpilogueINS_10tfloat32_tESK_SK_NS1M_6thread17LinearCombinationIS1R_Li1EffLNS1S_9ScaleType4KindE0ELNS_15FloatRoundStyleE2ES1R_EENS1_15EpilogueDefaultEEEEEvvEEEEvNT_6ParamsE)
        /*0014*/ 	.word	0x00000000


	//----- nvinfo : EIATTR_MIN_STACK_SIZE
	.align		4
.L_18:
        /*0018*/ 	.byte	0x04, 0x12
        /*001a*/ 	.short	(.L_20 - .L_19)
	.align		4
.L_19:
        /*001c*/ 	.word	index@(_ZN7cutlass13device_kernelINS_4gemm6kernel13GemmUniversalIN4cute5tupleIJiiiiEEENS1_10collective13CollectiveMmaINS1_39MainloopSm90TmaGmmaRmemAWarpSpecializedILi5ENS5_IJNS4_1CILi1EEESB_SB_EEENS1_32KernelTmaWarpSpecializedPingpongEEENS5_IJNSA_ILi64EEENSA_ILi256EEENSA_ILi32EEEEEEfNS5_IJSB_llEEEfNS5_IJlSB_lEEENS4_8TiledMMAINS4_8MMA_AtomIJNS4_4SM904GMMA30MMA_64x256x8_F32TF32TF32_RS_TNILNSO_7ScaleInE1ELSQ_1EEEEEENS4_6LayoutISC_NS5_IJNSA_ILi0EEESU_SU_EEEEENS5_IJNS4_10UnderscoreESX_SX_EEEEENS4_13SM90_TMA_LOADENS4_14ComposedLayoutINS4_7SwizzleILi1ELi4ELi3EEENS4_18smem_ptr_flag_bitsILi32EEENST_INS5_IJNSA_ILi8EEES16_EEENS5_IJSB_S16_EEEEEEENS4_9Copy_AtomIJNS4_39AutoVectorizingCopyWithAssumedAlignmentILi128EEEfEEENS4_8identityES10_NS11_INS12_ILi3ELi4ELi3EEES15_NST_INS5_IJS16_SH_EEENS5_IJSH_SB_EEEEEEEvS1F_EENS_8epilogue10collective6detail29Sm90TmaWarpSpecializedAdapterINS1N_15DefaultEpilogueINS_10tfloat32_tESK_SK_NS1M_6thread17LinearCombinationIS1R_Li1EffLNS1S_9ScaleType4KindE0ELNS_15FloatRoundStyleE2ES1R_EENS1_15EpilogueDefaultEEEEEvvEEEEvNT_6ParamsE)
        /*0020*/ 	.word	0x00000000
.L_20:


//--------------------- .nv.compat                --------------------------
	.section	.nv.compat,"",@"SHT_CUDA_COMPAT_INFO"
	.align	4
        /*0000*/ 	.byte	0x02, 0x09, 0x01, 0x00, 0x02, 0x02, 0x04, 0x00, 0x02, 0x05, 0x05, 0x00, 0x03, 0x07, 0x01, 0x01
        /*0010*/ 	.byte	0x02, 0x03, 0x01, 0x00, 0x02, 0x06, 0x01, 0x00, 0x04, 0x0b, 0x08, 0x00, 0x00, 0x00, 0x00, 0x00
        /*0020*/ 	.byte	0x00, 0x00, 0x00, 0x00


//--------------------- .nv.info._ZN7cutlass13device_kernelINS_4gemm6kernel13GemmUniversalIN4cute5tupleIJiiiiEEENS1_10collective13CollectiveMmaINS1_39MainloopSm90TmaGmmaRmemAWarpSpecializedILi5ENS5_IJNS4_1CILi1EEESB_SB_EEENS1_32KernelTmaWarpSpecializedPingpongEEENS5_IJNSA_ILi64EEENSA_ILi256EEENSA_ILi32EEEEEEfNS5_IJSB_llEEEfNS5_IJlSB_lEEENS4_8TiledMMAINS4_8MMA_AtomIJNS4_4SM904GMMA30MMA_64x256x8_F32TF32TF32_RS_TNILNSO_7ScaleInE1ELSQ_1EEEEEENS4_6LayoutISC_NS5_IJNSA_ILi0EEESU_SU_EEEEENS5_IJNS4_10UnderscoreESX_SX_EEEEENS4_13SM90_TMA_LOADENS4_14ComposedLayoutINS4_7SwizzleILi1ELi4ELi3EEENS4_18smem_ptr_flag_bitsILi32EEENST_INS5_IJNSA_ILi8EEES16_EEENS5_IJSB_S16_EEEEEEENS4_9Copy_AtomIJNS4_39AutoVectorizingCopyWithAssumedAlignmentILi128EEEfEEENS4_8identityES10_NS11_INS12_ILi3ELi4ELi3EEES15_NST_INS5_IJS16_SH_EEENS5_IJSH_SB_EEEEEEEvS1F_EENS_8epilogue10collective6detail29Sm90TmaWarpSpecializedAdapterINS1N_15DefaultEpilogueINS_10tfloat32_tESK_SK_NS1M_6thread17LinearCombinationIS1R_Li1EffLNS1S_9ScaleType4KindE0ELNS_15FloatRoundStyleE2ES1R_EENS1_15EpilogueDefaultEEEEEvvEEEEvNT_6ParamsE --------------------------
	.section	.nv.info._ZN7cutlass13device_kernelINS_4gemm6kernel13GemmUniversalIN4cute5tupleIJiiiiEEENS1_10collective13CollectiveMmaINS1_39MainloopSm90TmaGmmaRmemAWarpSpecializedILi5ENS5_IJNS4_1CILi1EEESB_SB_EEENS1_32KernelTmaWarpSpecializedPingpongEEENS5_IJNSA_ILi64EEENSA_ILi256EEENSA_ILi32EEEEEEfNS5_IJSB_llEEEfNS5_IJlSB_lEEENS4_8TiledMMAINS4_8MMA_AtomIJNS4_4SM904GMMA30MMA_64x256x8_F32TF32TF32_RS_TNILNSO_7ScaleInE1ELSQ_1EEEEEENS4_6LayoutISC_NS5_IJNSA_ILi0EEESU_SU_EEEEENS5_IJNS4_10UnderscoreESX_SX_EEEEENS4_13SM90_TMA_LOADENS4_14ComposedLayoutINS4_7SwizzleILi1ELi4ELi3EEENS4_18smem_ptr_flag_bitsILi32EEENST_INS5_IJNSA_ILi8EEES16_EEENS5_IJSB_S16_EEEEEEENS4_9Copy_AtomIJNS4_39AutoVectorizingCopyWithAssumedAlignmentILi128EEEfEEENS4_8identityES10_NS11_INS12_ILi3ELi4ELi3EEES15_NST_INS5_IJS16_SH_EEENS5_IJSH_SB_EEEEEEEvS1F_EENS_8epilogue10collective6detail29Sm90TmaWarpSpecializedAdapterINS1N_15DefaultEpilogueINS_10tfloat32_tESK_SK_NS1M_6thread17LinearCombinationIS1R_Li1EffLNS1S_9ScaleType4KindE0ELNS_15FloatRoundStyleE2ES1R_EENS1_15EpilogueDefaultEEEEEvvEEEEvNT_6ParamsE,"",@"SHT_CUDA_INFO"
	.sectionflags	@""
	.align	4


	//----- nvinfo : EIATTR_CUDA_API_VERSION
	.align		4
        /*0000*/ 	.byte	0x04, 0x37
        /*0002*/ 	.short	(.L_22 - .L_21)
.L_21:
        /*0004*/ 	.word	0x00000082


	//----- nvinfo : EIATTR_KPARAM_INFO
	.align		4
.L_22:
        /*0008*/ 	.byte	0x04, 0x17
        /*000a*/ 	.short	(.L_24 - .L_23)
.L_23:
        /*000c*/ 	.word	0x00000000
        /*0010*/ 	.short	0x0000
        /*0012*/ 	.short	0x0070
        /*0014*/ 	.byte	0x00, 0xf0, 0x01, 0x10


	//----- nvinfo : EIATTR_SPARSE_MMA_MASK
	.align		4
.L_24:
        /*0018*/ 	.byte	0x03, 0x50
        /*001a*/ 	.short	0x0000


	//----- nvinfo : EIATTR_MAXREG_COUNT
	.align		4
        /*001c*/ 	.byte	0x03, 0x1b
        /*001e*/ 	.short	0x00a8


	//----- nvinfo : EIATTR_NUM_BARRIERS
	.align		4
        /*0020*/ 	.byte	0x02, 0x4c
        /*0022*/ 	.byte	0x01
	.zero		1


	//----- nvinfo : EIATTR_EXTERNS
	.align		4
        /*0024*/ 	.byte	0x04, 0x0f
        /*0026*/ 	.short	(.L_26 - .L_25)


	//   ....[0]....
	.align		4
.L_25:
        /*0028*/ 	.word	index@(__assertfail)


	//----- nvinfo : EIATTR_MERCURY_ISA_VERSION
	.align		4
.L_26:
        /*002c*/ 	.byte	0x03, 0x5f
        /*002e*/ 	.short	0x0101


	//----- nvinfo : EIATTR_INT_WARP_WIDE_INSTR_OFFSETS
	.align		4
        /*0030*/ 	.byte	0x04, 0x31
        /*0032*/ 	.short	(.L_28 - .L_27)


	//   ....[0]....
.L_27:
        /*0034*/ 	.word	0x000004b0


	//   ....[1]....
        /*0038*/ 	.word	0x000004c0


	//   ....[2]....
        /*003c*/ 	.word	0x00000530


	//   ....[3]....
        /*0040*/ 	.word	0x00000540


	//   ....[4]....
        /*0044*/ 	.word	0x00000550


	//   ....[5]....
        /*0048*/ 	.word	0x00000570


	//   ....[6]....
        /*004c*/ 	.word	0x000005d0


	//   ....[7]....
        /*0050*/ 	.word	0x000005f0


	//----- nvinfo : EIATTR_COOP_GROUP_MASK_REGIDS
	.align		4
.L_28:
        /*0054*/ 	.byte	0x04, 0x29
        /*0056*/ 	.short	(.L_30 - .L_29)


	//   ....[0]....
.L_29:
        /*0058*/ 	.word	0xffffffff


	//   ....[1]....
        /*005c*/ 	.word	0xffffffff


	//   ....[2]....
        /*0060*/ 	.word	0xffffffff


	//   ....[3]....
        /*0064*/ 	.word	0xffffffff


	//   ....[4]....
        /*0068*/ 	.word	0xffffffff


	//   ....[5]....
        /*006c*/ 	.word	0xffffffff


	//   ....[6]....
        /*0070*/ 	.word	0x0500000f


	//----- nvinfo : EIATTR_COOP_GROUP_INSTR_OFFSETS
	.align		4
.L_30:
        /*0074*/ 	.byte	0x04, 0x28
        /*0076*/ 	.short	(.L_32 - .L_31)


	//   ....[0]....
.L_31:
        /*0078*/ 	.word	0x00000050


	//   ....[1]....
        /*007c*/ 	.word	0x00000080


	//   ....[2]....
        /*0080*/ 	.word	0x00000180


	//   ....[3]....
        /*0084*/ 	.word	0x000003b0


	//   ....[4]....
        /*0088*/ 	.word	0x000003f0


	//   ....[5]....
        /*008c*/ 	.word	0x00000430


	//   ....[6]....
        /*0090*/ 	.word	0x0000c3a0


	//----- nvinfo : EIATTR_REG_RECONFIG
	.align		4
.L_32:
        /*0094*/ 	.byte	0x01, 0x54
	.zero		2


	//----- nvinfo : EIATTR_SYSCALL_OFFSETS
	.align		4
        /*0098*/ 	.byte	0x04, 0x46
        /*009a*/ 	.short	(.L_34 - .L_33)


	//   ....[0]....
.L_33:
        /*009c*/ 	.word	0x00001670


	//   ....[1]....
        /*00a0*/ 	.word	0x000017b0


	//   ....[2]....
        /*00a4*/ 	.word	0x000018a0


	//   ....[3]....
        /*00a8*/ 	.word	0x0000b100


	//   ....[4]....
        /*00ac*/ 	.word	0x0000b230


	//----- nvinfo : EIATTR_MBARRIER_INSTR_OFFSETS
	.align		4
.L_34:
        /*00b0*/ 	.byte	0x04, 0x39
        /*00b2*/ 	.short	(.L_36 - .L_35)


	//   ....[0]....
.L_35:
        /*00b4*/ 	.word	0x00000300
        /*00b8*/ 	.word	0x000000ff
        /*00bc*/ 	.word	0x00000000
        /*00c0*/ 	.short	0x0100
        /*00c2*/ 	.byte	0x05
	.zero		1


	//   ....[1]....
        /*00c4*/ 	.word	0x00000310
        /*00c8*/ 	.word	0x000000ff
        /*00cc*/ 	.word	0x00000028
        /*00d0*/ 	.short	0x0100
        /*00d2*/ 	.byte	0x05
	.zero		1


	//   ....[2]....
        /*00d4*/ 	.word	0x00000320
        /*00d8*/ 	.word	0x000000ff
        /*00dc*/ 	.word	0x00000008
        /*00e0*/ 	.short	0x0100
        /*00e2*/ 	.byte	0x05
	.zero		1


	//   ....[3]....
        /*00e4*/ 	.word	0x00000330
        /*00e8*/ 	.word	0x000000ff
        /*00ec*/ 	.word	0x00000030
        /*00f0*/ 	.short	0x0100
        /*00f2*/ 	.byte	0x05
	.zero		1


	//   ....[4]....
        /*00f4*/ 	.word	0x00000340
        /*00f8*/ 	.word	0x000000ff
        /*00fc*/ 	.word	0x00000010
        /*0100*/ 	.short	0x0100
        /*0102*/ 	.byte	0x05
	.zero		1


	//   ....[5]....
        /*0104*/ 	.word	0x00000350
        /*0108*/ 	.word	0x000000ff
        /*010c*/ 	.word	0x00000038
        /*0110*/ 	.short	0x0100
        /*0112*/ 	.byte	0x05
	.zero		1


	//   ....[6]....
        /*0114*/ 	.word	0x00000360
        /*0118*/ 	.word	0x000000ff
        /*011c*/ 	.word	0x00000018
        /*0120*/ 	.short	0x0100
        /*0122*/ 	.byte	0x05
	.zero		1


	//   ....[7]....
        /*0124*/ 	.word	0x00000370
        /*0128*/ 	.word	0x000000ff
        /*012c*/ 	.word	0x00000040
        /*0130*/ 	.short	0x0100
        /*0132*/ 	.byte	0x05
	.zero		1


	//   ....[8]....
        /*0134*/ 	.word	0x00000380
        /*0138*/ 	.word	0x000000ff
        /*013c*/ 	.word	0x00000020
        /*0140*/ 	.short	0x0100
        /*0142*/ 	.byte	0x05
	.zero		1


	//   ....[9]....
        /*0144*/ 	.word	0x00000390
        /*0148*/ 	.word	0x000000ff
        /*014c*/ 	.word	0x00000048
        /*0150*/ 	.short	0x0100
        /*0152*/ 	.byte	0x05
	.zero		1


	//   ....[10]....
        /*0154*/ 	.word	0x00000610
        /*0158*/ 	.word	0x000000ff
        /*015c*/ 	.word	0x00000080
        /*0160*/ 	.short	0x0100
        /*0162*/ 	.byte	0x05
	.zero		1


	//   ....[11]....
        /*0164*/ 	.word	0x00000620
        /*0168*/ 	.word	0x000000ff
        /*016c*/ 	.word	0x00000088
        /*0170*/ 	.short	0x0100
        /*0172*/ 	.byte	0x05
	.zero		1


	//   ....[12]....
        /*0174*/ 	.word	0x00000670
        /*0178*/ 	.word	0x000000ff
        /*017c*/ 	.word	0x00000060
        /*0180*/ 	.short	0x0100
        /*0182*/ 	.byte	0x0a
	.zero		1


	//   ....[13]....
        /*0184*/ 	.word	0x00000690
        /*0188*/ 	.word	0x000000ff
        /*018c*/ 	.word	0x00000068
        /*0190*/ 	.short	0x0100
        /*0192*/ 	.byte	0x0a
	.zero		1


	//   ....[14]....
        /*0194*/ 	.word	0x000006a0
        /*0198*/ 	.word	0x000000ff
        /*019c*/ 	.word	0x00000070
        /*01a0*/ 	.short	0x0100
        /*01a2*/ 	.byte	0x0a
	.zero		1


	//   ....[15]....
        /*01a4*/ 	.word	0x000006b0
        /*01a8*/ 	.word	0x000000ff
        /*01ac*/ 	.word	0x00000078
        /*01b0*/ 	.short	0x0100
        /*01b2*/ 	.byte	0x0a
	.zero		1


	//   ....[16]....
        /*01b4*/ 	.word	0x00001520
        /*01b8*/ 	.word	0x000000a7
        /*01bc*/ 	.word	0x00000000
        /*01c0*/ 	.short	0x010a
        /*01c2*/ 	.byte	0x2f
	.zero		1


	//   ....[17]....
        /*01c4*/ 	.word	0x00001950
        /*01c8*/ 	.word	0x00000003
        /*01cc*/ 	.word	0x00000000
        /*01d0*/ 	.short	0x010a
        /*01d2*/ 	.byte	0x3f
	.zero		1


	//   ....[18]....
        /*01d4*/ 	.word	0x00001990
        /*01d8*/ 	.word	0x00000003
        /*01dc*/ 	.word	0x00000000
        /*01e0*/ 	.short	0x010a
        /*01e2*/ 	.byte	0x3f
	.zero		1


	//   ....[19]....
        /*01e4*/ 	.word	0x00001ad0
        /*01e8*/ 	.word	0x00000004
        /*01ec*/ 	.word	0x00000000
        /*01f0*/ 	.short	0x010a
        /*01f2*/ 	.byte	0x3f
	.zero		1


	//   ....[20]....
        /*01f4*/ 	.word	0x00001e50
        /*01f8*/ 	.word	0x00000004
        /*01fc*/ 	.word	0x00000000
        /*0200*/ 	.short	0x010a
        /*0202*/ 	.byte	0x3f
	.zero		1


	//   ....[21]....
        /*0204*/ 	.word	0x00002020
        /*0208*/ 	.word	0x0000000b
        /*020c*/ 	.word	0x00000000
        /*0210*/ 	.short	0x010a
        /*0212*/ 	.byte	0x3f
	.zero		1


	//   ....[22]....
        /*0214*/ 	.word	0x000021e0
        /*0218*/ 	.word	0x000000ff
        /*021c*/ 	.word	0x00000000
        /*0220*/ 	.short	0x0101
        /*0222*/ 	.byte	0x05
	.zero		1


	//   ....[23]....
        /*0224*/ 	.word	0x00002390
        /*0228*/ 	.word	0x0000000b
        /*022c*/ 	.word	0x00000000
        /*0230*/ 	.short	0x010a
        /*0232*/ 	.byte	0x3f
	.zero		1


	//   ....[24]....
        /*0234*/ 	.word	0x000026f0
        /*0238*/ 	.word	0x000000ff
        /*023c*/ 	.word	0x00000000
        /*0240*/ 	.short	0x0101
        /*0242*/ 	.byte	0x04
	.zero		1


	//   ....[25]....
        /*0244*/ 	.word	0x00002850
        /*0248*/ 	.word	0x00000000
        /*024c*/ 	.word	0x00000000
        /*0250*/ 	.short	0x0101
        /*0252*/ 	.byte	0x28
	.zero		1


	//   ....[26]....
        /*0254*/ 	.word	0x00002910
        /*0258*/ 	.word	0x000000ff
        /*025c*/ 	.word	0x00000000
        /*0260*/ 	.short	0x0101
        /*0262*/ 	.byte	0x06
	.zero		1


	//   ....[27]....
        /*0264*/ 	.word	0x000029d0
        /*0268*/ 	.word	0x000000a7
        /*026c*/ 	.word	0x00000010
        /*0270*/ 	.short	0x010a
        /*0272*/ 	.byte	0x2f
	.zero		1


	//   ....[28]....
        /*0274*/ 	.word	0x0000a730
        /*0278*/ 	.word	0x00000004
        /*027c*/ 	.word	0x00000000
        /*0280*/ 	.short	0x0101
        /*0282*/ 	.byte	0x28
	.zero		1


	//   ....[29]....
        /*0284*/ 	.word	0x0000b370
        /*0288*/ 	.word	0x00000007
        /*028c*/ 	.word	0x00000028
        /*0290*/ 	.short	0x010a
        /*0292*/ 	.byte	0x3f
	.zero		1


	//   ....[30]....
        /*0294*/ 	.word	0x0000b940
        /*0298*/ 	.word	0x00000000
        /*029c*/ 	.word	0x00000088
        /*02a0*/ 	.short	0x0101
        /*02a2*/ 	.byte	0x3f
	.zero		1


	//   ....[31]....
        /*02a4*/ 	.word	0x0000c070
        /*02a8*/ 	.word	0x00000005
        /*02ac*/ 	.word	0x00000000
        /*02b0*/ 	.short	0x010a
        /*02b2*/ 	.byte	0x3f
	.zero		1


	//   ....[32]....
        /*02b4*/ 	.word	0x0000c0f0
        /*02b8*/ 	.word	0x00000007
        /*02bc*/ 	.word	0x00000000
        /*02c0*/ 	.short	0x010a
        /*02c2*/ 	.byte	0x3f
	.zero		1


	//   ....[33]....
        /*02c4*/ 	.word	0x0000c180
        /*02c8*/ 	.word	0x00000006
        /*02cc*/ 	.word	0x00000000
        /*02d0*/ 	.short	0x010a
        /*02d2*/ 	.byte	0x3f
	.zero		1


	//   ....[34]....
        /*02d4*/ 	.word	0x0000c210
        /*02d8*/ 	.word	0x00000007
        /*02dc*/ 	.word	0x00000000
        /*02e0*/ 	.short	0x010a
        /*02e2*/ 	.byte	0x3f
	.zero		1


	//   ....[35]....
        /*02e4*/ 	.word	0x0000c2a0
        /*02e8*/ 	.word	0x00000003
        /*02ec*/ 	.word	0x00000000
        /*02f0*/ 	.short	0x010a
        /*02f2*/ 	.byte	0x3f
	.zero		1


	//   ....[36]....
        /*02f4*/ 	.word	0x0000c310
        /*02f8*/ 	.word	0x00000003
        /*02fc*/ 	.word	0x00000000
        /*0300*/ 	.short	0x010a
        /*0302*/ 	.byte	0x3f
	.zero		1


	//   ....[37]....
        /*0304*/ 	.word	0x0000c3d0
        /*0308*/ 	.word	0x00000003
        /*030c*/ 	.word	0x00000000
        /*0310*/ 	.short	0x010a
        /*0312*/ 	.byte	0x3f
	.zero		1


	//   ....[38]....
        /*0314*/ 	.word	0x0000c420
        /*0318*/ 	.word	0x00000004
        /*031c*/ 	.word	0x00000000
        /*0320*/ 	.short	0x010a
        /*0322*/ 	.byte	0x3f
	.zero		1


	//   ....[39]....
        /*0324*/ 	.word	0x0000c470
        /*0328*/ 	.word	0x0000000b
        /*032c*/ 	.word	0x00000000
        /*0330*/ 	.short	0x010a
        /*0332*/ 	.byte	0x3f
	.zero		1


	//   ....[40]....
        /*0334*/ 	.word	0x0000c4d0
        /*0338*/ 	.word	0x00000003
        /*033c*/ 	.word	0x00000010
        /*0340*/ 	.short	0x010a
        /*0342*/ 	.byte	0x3f
	.zero		1


	//   ....[41]....
        /*0344*/ 	.word	0x0000c5a0
        /*0348*/ 	.word	0x00000007
        /*034c*/ 	.word	0x00000028
        /*0350*/ 	.short	0x010a
        /*0352*/ 	.byte	0x3f
	.zero		1


	//   ....[42]....
        /*0354*/ 	.word	0x0000c670
        /*0358*/ 	.word	0x00000005
        /*035c*/ 	.word	0x00000000
        /*0360*/ 	.short	0x010a
        /*0362*/ 	.byte	0x3f
	.zero		1


	//   ....[43]....
        /*0364*/ 	.word	0x0000c6c0
        /*0368*/ 	.word	0x00000007
        /*036c*/ 	.word	0x00000000
        /*0370*/ 	.short	0x010a
        /*0372*/ 	.byte	0x3f
	.zero		1


	//   ....[44]....
        /*0374*/ 	.word	0x0000c710
        /*0378*/ 	.word	0x00000006
        /*037c*/ 	.word	0x00000000
        /*0380*/ 	.short	0x010a
        /*0382*/ 	.byte	0x3f
	.zero		1


	//   ....[45]....
        /*0384*/ 	.word	0x0000c760
        /*0388*/ 	.word	0x00000007
        /*038c*/ 	.word	0x00000000
        /*0390*/ 	.short	0x010a
        /*0392*/ 	.byte	0x3f
	.zero		1


	//----- nvinfo : EIATTR_NUM_MBARRIERS
	.align		4
.L_36:
        /*0394*/ 	.byte	0x03, 0x38
        /*0396*/ 	.short	0x0010


	//----- nvinfo : EIATTR_EXIT_INSTR_OFFSETS
	.align		4
        /*0398*/ 	.byte	0x04, 0x1c
        /*039a*/ 	.short	(.L_38 - .L_37)


	//   ....[0]....
.L_37:
        /*039c*/ 	.word	0x000011e0


	//   ....[1]....
        /*03a0*/ 	.word	0x00001240


	//   ....[2]....
        /*03a4*/ 	.word	0x0000ad80


	//   ....[3]....
        /*03a8*/ 	.word	0x0000adb0


	//   ....[4]....
        /*03ac*/ 	.word	0x0000c2f0


	//----- nvinfo : EIATTR_MAX_THREADS
	.align		4
.L_38:
        /*03b0*/ 	.byte	0x04, 0x05
        /*03b2*/ 	.short	(.L_40 - .L_39)
.L_39:
        /*03b4*/ 	.word	0x00000180
        /*03b8*/ 	.word	0x00000001
        /*03bc*/ 	.word	0x00000001


	//----- nvinfo : EIATTR_CRS_STACK_SIZE
	.align		4
.L_40:
        /*03c0*/ 	.byte	0x04, 0x1e
        /*03c2*/ 	.short	(.L_42 - .L_41)
.L_41:
        /*03c4*/ 	.word	0x00000000


	//----- nvinfo : EIATTR_CBANK_PARAM_SIZE
	.align		4
.L_42:
        /*03c8*/ 	.byte	0x03, 0x19
        /*03ca*/ 	.short	0x0470


	//----- nvinfo : EIATTR_PARAM_CBANK
	.align		4
        /*03cc*/ 	.byte	0x04, 0x0a
        /*03ce*/ 	.short	(.L_44 - .L_43)
	.align		4
.L_43:
        /*03d0*/ 	.word	index@(.nv.constant0._ZN7cutlass13device_kernelINS_4gemm6kernel13GemmUniversalIN4cute5tupleIJiiiiEEENS1_10collective13CollectiveMmaINS1_39MainloopSm90TmaGmmaRmemAWarpSpecializedILi5ENS5_IJNS4_1CILi1EEESB_SB_EEENS1_32KernelTmaWarpSpecializedPingpongEEENS5_IJNSA_ILi64EEENSA_ILi256EEENSA_ILi32EEEEEEfNS5_IJSB_llEEEfNS5_IJlSB_lEEENS4_8TiledMMAINS4_8MMA_AtomIJNS4_4SM904GMMA30MMA_64x256x8_F32TF32TF32_RS_TNILNSO_7ScaleInE1ELSQ_1EEEEEENS4_6LayoutISC_NS5_IJNSA_ILi0EEESU_SU_EEEEENS5_IJNS4_10UnderscoreESX_SX_EEEEENS4_13SM90_TMA_LOADENS4_14ComposedLayoutINS4_7SwizzleILi1ELi4ELi3EEENS4_18smem_ptr_flag_bitsILi32EEENST_INS5_IJNSA_ILi8EEES16_EEENS5_IJSB_S16_EEEEEEENS4_9Copy_AtomIJNS4_39AutoVectorizingCopyWithAssumedAlignmentILi128EEEfEEENS4_8identityES10_NS11_INS12_ILi3ELi4ELi3EEES15_NST_INS5_IJS16_SH_EEENS5_IJSH_SB_EEEEEEEvS1F_EENS_8epilogue10collective6detail29Sm90TmaWarpSpecializedAdapterINS1N_15DefaultEpilogueINS_10tfloat32_tESK_SK_NS1M_6thread17LinearCombinationIS1R_Li1EffLNS1S_9ScaleType4KindE0ELNS_15FloatRoundStyleE2ES1R_EENS1_15EpilogueDefaultEEEEEvvEEEEvNT_6ParamsE)
        /*03d4*/ 	.short	0x0210
        /*03d6*/ 	.short	0x0470


	//----- nvinfo : EIATTR_SW_WAR
	.align		4
.L_44:
        /*03d8*/ 	.byte	0x04, 0x36
        /*03da*/ 	.short	(.L_46 - .L_45)
.L_45:
        /*03dc*/ 	.word	0x00000008
.L_46:


//--------------------- .nv.callgraph             --------------------------
	.section	.nv.callgraph,"",@"SHT_CUDA_CALLGRAPH"
	.align	4
	.sectionentsize	8
	.align		4
        /*0000*/ 	.word	0x00000000
	.align		4
        /*0004*/ 	.word	0xffffffff
	.align		4
        /*0008*/ 	.word	index@(_ZN7cutlass13device_kernelINS_4gemm6kernel13GemmUniversalIN4cute5tupleIJiiiiEEENS1_10collective13CollectiveMmaINS1_39MainloopSm90TmaGmmaRmemAWarpSpecializedILi5ENS5_IJNS4_1CILi1EEESB_SB_EEENS1_32KernelTmaWarpSpecializedPingpongEEENS5_IJNSA_ILi64EEENSA_ILi256EEENSA_ILi32EEEEEEfNS5_IJSB_llEEEfNS5_IJlSB_lEEENS4_8TiledMMAINS4_8MMA_AtomIJNS4_4SM904GMMA30MMA_64x256x8_F32TF32TF32_RS_TNILNSO_7ScaleInE1ELSQ_1EEEEEENS4_6LayoutISC_NS5_IJNSA_ILi0EEESU_SU_EEEEENS5_IJNS4_10UnderscoreESX_SX_EEEEENS4_13SM90_TMA_LOADENS4_14ComposedLayoutINS4_7SwizzleILi1ELi4ELi3EEENS4_18smem_ptr_flag_bitsILi32EEENST_INS5_IJNSA_ILi8EEES16_EEENS5_IJSB_S16_EEEEEEENS4_9Copy_AtomIJNS4_39AutoVectorizingCopyWithAssumedAlignmentILi128EEEfEEENS4_8identityES10_NS11_INS12_ILi3ELi4ELi3EEES15_NST_INS5_IJS16_SH_EEENS5_IJSH_SB_EEEEEEEvS1F_EENS_8epilogue10collective6detail29Sm90TmaWarpSpecializedAdapterINS1N_15DefaultEpilogueINS_10tfloat32_tESK_SK_NS1M_6thread17LinearCombinationIS1R_Li1EffLNS1S_9ScaleType4KindE0ELNS_15FloatRoundStyleE2ES1R_EENS1_15EpilogueDefaultEEEEEvvEEEEvNT_6ParamsE)
	.align		4
        /*000c*/ 	.word	index@(__assertfail)
	.align		4
        /*0010*/ 	.word	0x00000000
	.align		4
        /*0014*/ 	.word	0xfffffffe
	.align		4
        /*0018*/ 	.word	0x00000000
	.align		4
        /*001c*/ 	.word	0xfffffffd
	.align		4
        /*0020*/ 	.word	0x00000000
	.align		4
        /*0024*/ 	.word	0xfffffffc


//--------------------- .nv.constant4             --------------------------
	.section	.nv.constant4,"a",@progbits
	.align	8
	.align		8
.nv.constant4:
        /*0000*/ 	.dword	__assertfail
	.align		8
        /*0008*/ 	.dword	__unnamed_1
	.align		8
        /*0010*/ 	.dword	__unnamed_2
	.align		8
        /*0018*/ 	.dword	_ZN39_INTERNAL_4fe4dcee_4_k_cu_66d9931b_29134cuda3std3__45__cpo5beginE
	.align		8
        /*0020*/ 	.dword	_ZN39_INTERNAL_4fe4dcee_4_k_cu_66d9931b_29134cuda3std3__45__cpo3endE
	.align		8
        /*0028*/ 	.dword	_ZN39_INTERNAL_4fe4dcee_4_k_cu_66d9931b_29134cuda3std3__45__cpo6cbeginE
	.align		8
        /*0030*/ 	.dword	_ZN39_INTERNAL_4fe4dcee_4_k_cu_66d9931b_29134cuda3std3__45__cpo4cendE
	.align		8
        /*0038*/ 	.dword	_ZN39_INTERNAL_4fe4dcee_4_k_cu_66d9931b_29134cuda3std3__441_GLOBAL__N__4fe4dcee_4_k_cu_66d9931b_29136ignoreE
	.align		8
        /*0040*/ 	.dword	_ZN39_INTERNAL_4fe4dcee_4_k_cu_66d9931b_29134cuda3std3__419piecewise_constructE
	.align		8
        /*0048*/ 	.dword	_ZN39_INTERNAL_4fe4dcee_4_k_cu_66d9931b_29134cuda3std3__48in_placeE
	.align		8
        /*0050*/ 	.dword	_ZN39_INTERNAL_4fe4dcee_4_k_cu_66d9931b_29134cuda3std6ranges3__45__cpo4swapE
	.align		8
        /*0058*/ 	.dword	_ZN39_INTERNAL_4fe4dcee_4_k_cu_66d9931b_29134cuda3std6ranges3__45__cpo9iter_moveE
	.align		8
        /*0060*/ 	.dword	_ZN39_INTERNAL_4fe4dcee_4_k_cu_66d9931b_29134cute7productE
	.align		8
        /*0068*/ 	.dword	_ZN39_INTERNAL_4fe4dcee_4_k_cu_66d9931b_29134cute1_E
	.align		8
        /*0070*/ 	.dword	$str$24
	.align		8
        /*0078*/ 	.dword	$str$25


//--------------------- .text._ZN7cutlass13device_kernelINS_4gemm6kernel13GemmUniversalIN4cute5tupleIJiiiiEEENS1_10collective13CollectiveMmaINS1_39MainloopSm90TmaGmmaRmemAWarpSpecializedILi5ENS5_IJNS4_1CILi1EEESB_SB_EEENS1_32KernelTmaWarpSpecializedPingpongEEENS5_IJNSA_ILi64EEENSA_ILi256EEENSA_ILi32EEEEEEfNS5_IJSB_llEEEfNS5_IJlSB_lEEENS4_8TiledMMAINS4_8MMA_AtomIJNS4_4SM904GMMA30MMA_64x256x8_F32TF32TF32_RS_TNILNSO_7ScaleInE1ELSQ_1EEEEEENS4_6LayoutISC_NS5_IJNSA_ILi0EEESU_SU_EEEEENS5_IJNS4_10UnderscoreESX_SX_EEEEENS4_13SM90_TMA_LOADENS4_14ComposedLayoutINS4_7SwizzleILi1ELi4ELi3EEENS4_18smem_ptr_flag_bitsILi32EEENST_INS5_IJNSA_ILi8EEES16_EEENS5_IJSB_S16_EEEEEEENS4_9Copy_AtomIJNS4_39AutoVectorizingCopyWithAssumedAlignmentILi128EEEfEEENS4_8identityES10_NS11_INS12_ILi3ELi4ELi3EEES15_NST_INS5_IJS16_SH_EEENS5_IJSH_SB_EEEEEEEvS1F_EENS_8epilogue10collective6detail29Sm90TmaWarpSpecializedAdapterINS1N_15DefaultEpilogueINS_10tfloat32_tESK_SK_NS1M_6thread17LinearCombinationIS1R_Li1EffLNS1S_9ScaleType4KindE0ELNS_15FloatRoundStyleE2ES1R_EENS1_15EpilogueDefaultEEEEEvvEEEEvNT_6ParamsE --------------------------
	.section	.text._ZN7cutlass13device_kernelINS_4gemm6kernel13GemmUniversalIN4cute5tupleIJiiiiEEENS1_10collective13CollectiveMmaINS1_39MainloopSm90TmaGmmaRmemAWarpSpecializedILi5ENS5_IJNS4_1CILi1EEESB_SB_EEENS1_32KernelTmaWarpSpecializedPingpongEEENS5_IJNSA_ILi64EEENSA_ILi256EEENSA_ILi32EEEEEEfNS5_IJSB_llEEEfNS5_IJlSB_lEEENS4_8TiledMMAINS4_8MMA_AtomIJNS4_4SM904GMMA30MMA_64x256x8_F32TF32TF32_RS_TNILNSO_7ScaleInE1ELSQ_1EEEEEENS4_6LayoutISC_NS5_IJNSA_ILi0EEESU_SU_EEEEENS5_IJNS4_10UnderscoreESX_SX_EEEEENS4_13SM90_TMA_LOADENS4_14ComposedLayoutINS4_7SwizzleILi1ELi4ELi3EEENS4_18smem_ptr_flag_bitsILi32EEENST_INS5_IJNSA_ILi8EEES16_EEENS5_IJSB_S16_EEEEEEENS4_9Copy_AtomIJNS4_39AutoVectorizingCopyWithAssumedAlignmentILi128EEEfEEENS4_8identityES10_NS11_INS12_ILi3ELi4ELi3EEES15_NST_INS5_IJS16_SH_EEENS5_IJSH_SB_EEEEEEEvS1F_EENS_8epilogue10collective6detail29Sm90TmaWarpSpecializedAdapterINS1N_15DefaultEpilogueINS_10tfloat32_tESK_SK_NS1M_6thread17LinearCombinationIS1R_Li1EffLNS1S_9ScaleType4KindE0ELNS_15FloatRoundStyleE2ES1R_EENS1_15EpilogueDefaultEEEEEvvEEEEvNT_6ParamsE,"ax",@progbits
	.align	128
.text._ZN7cutlass13device_kernelINS_4gemm6kernel13GemmUniversalIN4cute5tupleIJiiiiEEENS1_10collective13CollectiveMmaINS1_39MainloopSm90TmaGmmaRmemAWarpSpecializedILi5ENS5_IJNS4_1CILi1EEESB_SB_EEENS1_32KernelTmaWarpSpecializedPingpongEEENS5_IJNSA_ILi64EEENSA_ILi256EEENSA_ILi32EEEEEEfNS5_IJSB_llEEEfNS5_IJlSB_lEEENS4_8TiledMMAINS4_8MMA_AtomIJNS4_4SM904GMMA30MMA_64x256x8_F32TF32TF32_RS_TNILNSO_7ScaleInE1ELSQ_1EEEEEENS4_6LayoutISC_NS5_IJNSA_ILi0EEESU_SU_EEEEENS5_IJNS4_10UnderscoreESX_SX_EEEEENS4_13SM90_TMA_LOADENS4_14ComposedLayoutINS4_7SwizzleILi1ELi4ELi3EEENS4_18smem_ptr_flag_bitsILi32EEENST_INS5_IJNSA_ILi8EEES16_EEENS5_IJSB_S16_EEEEEEENS4_9Copy_AtomIJNS4_39AutoVectorizingCopyWithAssumedAlignmentILi128EEEfEEENS4_8identityES10_NS11_INS12_ILi3ELi4ELi3EEES15_NST_INS5_IJS16_SH_EEENS5_IJSH_SB_EEEEEEEvS1F_EENS_8epilogue10collective6detail29Sm90TmaWarpSpecializedAdapterINS1N_15DefaultEpilogueINS_10tfloat32_tESK_SK_NS1M_6thread17LinearCombinationIS1R_Li1EffLNS1S_9ScaleType4KindE0ELNS_15FloatRoundStyleE2ES1R_EENS1_15EpilogueDefaultEEEEEvvEEEEvNT_6ParamsE:
        .type           _ZN7cutlass13device_kernelINS_4gemm6kernel13GemmUniversalIN4cute5tupleIJiiiiEEENS1_10collective13CollectiveMmaINS1_39MainloopSm90TmaGmmaRmemAWarpSpecializedILi5ENS5_IJNS4_1CILi1EEESB_SB_EEENS1_32KernelTmaWarpSpecializedPingpongEEENS5_IJNSA_ILi64EEENSA_ILi256EEENSA_ILi32EEEEEEfNS5_IJSB_llEEEfNS5_IJlSB_lEEENS4_8TiledMMAINS4_8MMA_AtomIJNS4_4SM904GMMA30MMA_64x256x8_F32TF32TF32_RS_TNILNSO_7ScaleInE1ELSQ_1EEEEEENS4_6LayoutISC_NS5_IJNSA_ILi0EEESU_SU_EEEEENS5_IJNS4_10UnderscoreESX_SX_EEEEENS4_13SM90_TMA_LOADENS4_14ComposedLayoutINS4_7SwizzleILi1ELi4ELi3EEENS4_18smem_ptr_flag_bitsILi32EEENST_INS5_IJNSA_ILi8EEES16_EEENS5_IJSB_S16_EEEEEEENS4_9Copy_AtomIJNS4_39AutoVectorizingCopyWithAssumedAlignmentILi128EEEfEEENS4_8identityES10_NS11_INS12_ILi3ELi4ELi3EEES15_NST_INS5_IJS16_SH_EEENS5_IJSH_SB_EEEEEEEvS1F_EENS_8epilogue10collective6detail29Sm90TmaWarpSpecializedAdapterINS1N_15DefaultEpilogueINS_10tfloat32_tESK_SK_NS1M_6thread17LinearCombinationIS1R_Li1EffLNS1S_9ScaleType4KindE0ELNS_15FloatRoundStyleE2ES1R_EENS1_15EpilogueDefaultEEEEEvvEEEEvNT_6ParamsE,@function
        .size           _ZN7cutlass13device_kernelINS_4gemm6kernel13GemmUniversalIN4cute5tupleIJiiiiEEENS1_10collective13CollectiveMmaINS1_39MainloopSm90TmaGmmaRmemAWarpSpecializedILi5ENS5_IJNS4_1CILi1EEESB_SB_EEENS1_32KernelTmaWarpSpecializedPingpongEEENS5_IJNSA_ILi64EEENSA_ILi256EEENSA_ILi32EEEEEEfNS5_IJSB_llEEEfNS5_IJlSB_lEEENS4_8TiledMMAINS4_8MMA_AtomIJNS4_4SM904GMMA30MMA_64x256x8_F32TF32TF32_RS_TNILNSO_7ScaleInE1ELSQ_1EEEEEENS4_6LayoutISC_NS5_IJNSA_ILi0EEESU_SU_EEEEENS5_IJNS4_10UnderscoreESX_SX_EEEEENS4_13SM90_TMA_LOADENS4_14ComposedLayoutINS4_7SwizzleILi1ELi4ELi3EEENS4_18smem_ptr_flag_bitsILi32EEENST_INS5_IJNSA_ILi8EEES16_EEENS5_IJSB_S16_EEEEEEENS4_9Copy_AtomIJNS4_39AutoVectorizingCopyWithAssumedAlignmentILi128EEEfEEENS4_8identityES10_NS11_INS12_ILi3ELi4ELi3EEES15_NST_INS5_IJS16_SH_EEENS5_IJSH_SB_EEEEEEEvS1F_EENS_8epilogue10collective6detail29Sm90TmaWarpSpecializedAdapterINS1N_15DefaultEpilogueINS_10tfloat32_tESK_SK_NS1M_6thread17LinearCombinationIS1R_Li1EffLNS1S_9ScaleType4KindE0ELNS_15FloatRoundStyleE2ES1R_EENS1_15EpilogueDefaultEEEEEvvEEEEvNT_6ParamsE,(.L_x_342 - _ZN7cutlass13device_kernelINS_4gemm6kernel13GemmUniversalIN4cute5tupleIJiiiiEEENS1_10collective13CollectiveMmaINS1_39MainloopSm90TmaGmmaRmemAWarpSpecializedILi5ENS5_IJNS4_1CILi1EEESB_SB_EEENS1_32KernelTmaWarpSpecializedPingpongEEENS5_IJNSA_ILi64EEENSA_ILi256EEENSA_ILi32EEEEEEfNS5_IJSB_llEEEfNS5_IJlSB_lEEENS4_8TiledMMAINS4_8MMA_AtomIJNS4_4SM904GMMA30MMA_64x256x8_F32TF32TF32_RS_TNILNSO_7ScaleInE1ELSQ_1EEEEEENS4_6LayoutISC_NS5_IJNSA_ILi0EEESU_SU_EEEEENS5_IJNS4_10UnderscoreESX_SX_EEEEENS4_13SM90_TMA_LOADENS4_14ComposedLayoutINS4_7SwizzleILi1ELi4ELi3EEENS4_18smem_ptr_flag_bitsILi32EEENST_INS5_IJNSA_ILi8EEES16_EEENS5_IJSB_S16_EEEEEEENS4_9Copy_AtomIJNS4_39AutoVectorizingCopyWithAssumedAlignmentILi128EEEfEEENS4_8identityES10_NS11_INS12_ILi3ELi4ELi3EEES15_NST_INS5_IJS16_SH_EEENS5_IJSH_SB_EEEEEEEvS1F_EENS_8epilogue10collective6detail29Sm90TmaWarpSpecializedAdapterINS1N_15DefaultEpilogueINS_10tfloat32_tESK_SK_NS1M_6thread17LinearCombinationIS1R_Li1EffLNS1S_9ScaleType4KindE0ELNS_15FloatRoundStyleE2ES1R_EENS1_15EpilogueDefaultEEEEEvvEEEEvNT_6ParamsE)
        .other          _ZN7cutlass13device_kernelINS_4gemm6kernel13GemmUniversalIN4cute5tupleIJiiiiEEENS1_10collective13CollectiveMmaINS1_39MainloopSm90TmaGmmaRmemAWarpSpecializedILi5ENS5_IJNS4_1CILi1EEESB_SB_EEENS1_32KernelTmaWarpSpecializedPingpongEEENS5_IJNSA_ILi64EEENSA_ILi256EEENSA_ILi32EEEEEEfNS5_IJSB_llEEEfNS5_IJlSB_lEEENS4_8TiledMMAINS4_8MMA_AtomIJNS4_4SM904GMMA30MMA_64x256x8_F32TF32TF32_RS_TNILNSO_7ScaleInE1ELSQ_1EEEEEENS4_6LayoutISC_NS5_IJNSA_ILi0EEESU_SU_EEEEENS5_IJNS4_10UnderscoreESX_SX_EEEEENS4_13SM90_TMA_LOADENS4_14ComposedLayoutINS4_7SwizzleILi1ELi4ELi3EEENS4_18smem_ptr_flag_bitsILi32EEENST_INS5_IJNSA_ILi8EEES16_EEENS5_IJSB_S16_EEEEEEENS4_9Copy_AtomIJNS4_39AutoVectorizingCopyWithAssumedAlignmentILi128EEEfEEENS4_8identityES10_NS11_INS12_ILi3ELi4ELi3EEES15_NST_INS5_IJS16_SH_EEENS5_IJSH_SB_EEEEEEEvS1F_EENS_8epilogue10collective6detail29Sm90TmaWarpSpecializedAdapterINS1N_15DefaultEpilogueINS_10tfloat32_tESK_SK_NS1M_6thread17LinearCombinationIS1R_Li1EffLNS1S_9ScaleType4KindE0ELNS_15FloatRoundStyleE2ES1R_EENS1_15EpilogueDefaultEEEEEvvEEEEvNT_6ParamsE,@"STO_CUDA_ENTRY STV_DEFAULT"
_ZN7cutlass13device_kernelINS_4gemm6kernel13GemmUniversalIN4cute5tupleIJiiiiEEENS1_10collective13CollectiveMmaINS1_39MainloopSm90TmaGmmaRmemAWarpSpecializedILi5ENS5_IJNS4_1CILi1EEESB_SB_EEENS1_32KernelTmaWarpSpecializedPingpongEEENS5_IJNSA_ILi64EEENSA_ILi256EEENSA_ILi32EEEEEEfNS5_IJSB_llEEEfNS5_IJlSB_lEEENS4_8TiledMMAINS4_8MMA_AtomIJNS4_4SM904GMMA30MMA_64x256x8_F32TF32TF32_RS_TNILNSO_7ScaleInE1ELSQ_1EEEEEENS4_6LayoutISC_NS5_IJNSA_ILi0EEESU_SU_EEEEENS5_IJNS4_10UnderscoreESX_SX_EEEEENS4_13SM90_TMA_LOADENS4_14ComposedLayoutINS4_7SwizzleILi1ELi4ELi3EEENS4_18smem_ptr_flag_bitsILi32EEENST_INS5_IJNSA_ILi8EEES16_EEENS5_IJSB_S16_EEEEEEENS4_9Copy_AtomIJNS4_39AutoVectorizingCopyWithAssumedAlignmentILi128EEEfEEENS4_8identityES10_NS11_INS12_ILi3ELi4ELi3EEES15_NST_INS5_IJS16_SH_EEENS5_IJSH_SB_EEEEEEEvS1F_EENS_8epilogue10collective6detail29Sm90TmaWarpSpecializedAdapterINS1N_15DefaultEpilogueINS_10tfloat32_tESK_SK_NS1M_6thread17LinearCombinationIS1R_Li1EffLNS1S_9ScaleType4KindE0ELNS_15FloatRoundStyleE2ES1R_EENS1_15EpilogueDefaultEEEEEvvEEEEvNT_6ParamsE:
[----:B------:R-:W0:Y:S01]  /*0000*/  LDC R1, c[0x0][0x28] ;  /* 0x00000a00ff017b82 */ /* 0x000e220000000800 */
[----:B------:R-:W1:Y:S01]  /*0010*/  S2R R0, SR_TID.X ;  /* 0x0000000000007919 */ /* 0x000e620000002100 */
[----:B------:R-:W-:Y:S01]  /*0020*/  ELECT P0, URZ, PT ;  /* 0x00000000003f782f */ /* 0x000fe20003800000 */
[----:B------:R-:W-:Y:S01]  /*0030*/  BSSY B0, `(.L_x_0) ;  /* 0x0000014000007945 */ /* 0x000fe20003800000 */
[----:B-1----:R-:W-:-:S05]  /*0040*/  SHF.R.U32.HI R2, RZ, 0x5, R0 ;  /* 0x00000005ff027819 */ /* 0x002fca0000011600 */
[----:B------:R-:W1:Y:S02]  /*0050*/  SHFL.IDX PT, R3, R2, RZ, 0x1f ;  /* 0x00001fff02037589 */ /* 0x000e6400000e0000 */
[----:B-1----:R-:W-:Y:S02]  /*0060*/  R2UR UR4, R3 ;  /* 0x00000000030472ca */ /* 0x002fe400000e0000 */
[----:B------:R-:W-:-:S05]  /*0070*/  SHF.R.U32.HI R3, RZ, 0x7, R0 ;  /* 0x00000007ff037819 */ /* 0x000fca0000011600 */
[----:B------:R1:W2:Y:S06]  /*0080*/  SHFL.IDX PT, R4, R3, RZ, 0x1f ;  /* 0x00001fff03047589 */ /* 0x0002ac00000e0000 */
[----:B------:R-:W-:Y:S02]  /*0090*/  USHF.R.S32.HI UR5, URZ, 0x1f, UR4 ;  /* 0x0000001f3f057899 */ /* 0x000fe40008011404 */
[----:B------:R-:W-:Y:S02]  /*00a0*/  ISETP.NE.OR P0, PT, RZ, UR4, !P0 ;  /* 0x00000004ff007c0c */ /* 0x000fe4000c705670 */
[----:B------:R-:W-:-:S04]  /*00b0*/  ULEA.HI UR5, UR5, UR4, URZ, 0x2 ;  /* 0x0000000405057291 */ /* 0x000fc8000f8f103f */
[----:B------:R-:W-:-:S04]  /*00c0*/  ULOP3.LUT UR5, UR5, 0xfffffffc, URZ, 0xc0, !UPT ;  /* 0xfffffffc05057892 */ /* 0x000fc8000f8ec03f */
[----:B------:R-:W-:-:S03]  /*00d0*/  UIADD3 UR4, UR4, -UR5, URZ ;  /* 0x8000000504047290 */ /* 0x000fc6000fffe03f */
[----:B01----:R-:W-:Y:S09]  /*00e0*/  @P0 BRA `(.L_x_1) ;  /* 0x0000000000200947 */ /* 0x003ff20003800000 */
[----:B------:R-:W-:Y:S02]  /*00f0*/  ULDC.64 UR6, c[0x0][0x198] ;  /* 0x0000660000067ab9 */ /* 0x000fe40000000a00 */
[----:B------:R-:W-:Y:S02]  /*0100*/  UIADD3 UR8, UP0, UR6, 0xf0, URZ ;  /* 0x000000f006087890 */ /* 0x000fe4000ff1e03f */
[----:B------:R-:W-:Y:S02]  /*0110*/  UIADD3 UR6, UP1, UR6, 0x1f0, URZ ;  /* 0x000001f006067890 */ /* 0x000fe4000ff3e03f */
[----:B------:R-:W-:Y:S02]  /*0120*/  UIADD3.X UR9, URZ, UR7, URZ, UP0, !UPT ;  /* 0x000000073f097290 */ /* 0x000fe400087fe43f */
[----:B------:R-:W-:-:S07]  /*0130*/  UIADD3.X UR7, URZ, UR7, URZ, UP1, !UPT ;  /* 0x000000073f077290 */ /* 0x000fce0008ffe43f */
[----:B------:R0:W-:Y:S02]  /*0140*/  UTMACCTL.PF [UR8] ;  /* 0x00000000080079b9 */ /* 0x0001e40008040000 */
[----:B------:R0:W-:Y:S02]  /*0150*/  UTMACCTL.PF [UR6] ;  /* 0x00000000060079b9 */ /* 0x0001e40008040000 */
[----:B0-----:R-:W-:Y:S01]  /*0160*/  NOP ;  /* 0x0000000000007918 */ /* 0x001fe20000000000 */
.L_x_1:
[----:B------:R-:W-:Y:S05]  /*0170*/  BSYNC B0 ;  /* 0x0000000000007941 */ /* 0x000fea0003800000 */
.L_x_0:
[----:B------:R-:W0:Y:S01]  /*0180*/  SHFL.IDX PT, R5, R2, RZ, 0x1f ;  /* 0x00001fff02057589 */ /* 0x000e2200000e0000 */
[----:B--2---:R-:W-:Y:S01]  /*0190*/  R2UR UR13, R4 ;  /* 0x00000000040d72ca */ /* 0x004fe200000e0000 */
[----:B------:R-:W-:-:S04]  /*01a0*/  UISETP.NE.AND UP0, UPT, UR4, 0x3, UPT ;  /* 0x000000030400788c */ /* 0x000fc8000bf05270 */
[----:B------:R-:W-:-:S08]  /*01b0*/  UISETP.EQ.OR UP0, UPT, UR4, URZ, !UP0 ;  /* 0x0000003f0400728c */ /* 0x000fd0000c702670 */
[----:B------:R-:W-:Y:S02]  /*01c0*/  UIADD3 UR12, UR13, -0x1, URZ ;  /* 0xffffffff0d0c7890 */ /* 0x000fe4000fffe03f */
[----:B------:R-:W-:Y:S02]  /*01d0*/  UISETP.EQ.AND UP0, UPT, UR13, URZ, UP0 ;  /* 0x0000003f0d00728c */ /* 0x000fe40008702270 */
[----:B------:R-:W-:Y:S02]  /*01e0*/  UISETP.GE.U32.AND UP1, UPT, UR12, 0x2, UPT ;  /* 0x000000020c00788c */ /* 0x000fe4000bf26070 */
[----:B------:R-:W-:Y:S01]  /*01f0*/  USEL UR49, URZ, 0x1, !UP0 ;  /* 0x000000013f317887 */ /* 0x000fe2000c000000 */
[----:B0-----:R-:W-:-:S03]  /*0200*/  ISETP.NE.AND P0, PT, R5, RZ, PT ;  /* 0x000000ff0500720c */ /* 0x001fc60003f05270 */
[----:B------:R-:W-:-:S10]  /*0210*/  USEL UR49, UR49, 0x2, UP1 ;  /* 0x0000000231317887 */ /* 0x000fd40008800000 */
[----:B------:R-:W-:Y:S05]  /*0220*/  @P0 BRA `(.L_x_2) ;  /* 0x0000000000600947 */ /* 0x000fea0003800000 */
[----:B------:R-:W0:Y:S01]  /*0230*/  S2UR UR6, SR_CgaCtaId ;  /* 0x00000000000679c3 */ /* 0x000e220000008800 */
[----:B------:R-:W-:Y:S01]  /*0240*/  UMOV UR5, 0x400 ;  /* 0x0000040000057882 */ /* 0x000fe20000000000 */
[----:B------:R-:W-:Y:S01]  /*0250*/  UMOV UR7, 0x1 ;  /* 0x0000000100077882 */ /* 0x000fe20000000000 */
[----:B------:R-:W-:Y:S01]  /*0260*/  UMOV UR8, 0x80 ;  /* 0x0000008000087882 */ /* 0x000fe20000000000 */
[----:B------:R-:W-:Y:S01]  /*0270*/  ELECT P0, URZ, PT ;  /* 0x00000000003f782f */ /* 0x000fe20003800000 */
[----:B------:R-:W-:-:S04]  /*0280*/  UIADD3 UR8, -UR8, 0x100000, URZ ;  /* 0x0010000008087890 */ /* 0x000fc8000fffe13f */
[----:B------:R-:W-:Y:S02]  /*0290*/  USHF.L.U32 UR9, UR8, 0xb, URZ ;  /* 0x0000000b08097899 */ /* 0x000fe4000800063f */
[----:B------:R-:W-:Y:S02]  /*02a0*/  USHF.L.U32 UR8, UR8, 0x1, URZ ;  /* 0x0000000108087899 */ /* 0x000fe4000800063f */
[----:B0-----:R-:W-:Y:S02]  /*02b0*/  ULEA UR5, UR6, UR5, 0x18 ;  /* 0x0000000506057291 */ /* 0x001fe4000f8ec03f */
[----:B------:R-:W-:-:S04]  /*02c0*/  UIADD3 UR6, -UR7, 0x100000, URZ ;  /* 0x0010000007067890 */ /* 0x000fc8000fffe13f */
[----:B------:R-:W-:Y:S02]  /*02d0*/  USHF.L.U32 UR7, UR6, 0xb, URZ ;  /* 0x0000000b06077899 */ /* 0x000fe4000800063f */
[----:B------:R-:W-:Y:S01]  /*02e0*/  USHF.L.U32 UR6, UR6, 0x1, URZ ;  /* 0x0000000106067899 */ /* 0x000fe2000800063f */
[----:B------:R-:W0:Y:S11]  /*02f0*/  FENCE.VIEW.ASYNC.S ;  /* 0x00000000000073c6 */ /* 0x000e360000000000 */
[----:B0-----:R0:W1:Y:S01]  /*0300*/  SYNCS.EXCH.64 URZ, [UR5], UR6 ;  /* 0x00000006053f75b2 */ /* 0x0010620008000100 */
[----:B------:R0:W2:Y:S01]  /*0310*/  SYNCS.EXCH.64 URZ, [UR5+0x28], UR8 ;  /* 0x00002808053f75b2 */ /* 0x0000a20008000100 */
[----:B------:R0:W3:Y:S01]  /*0320*/  SYNCS.EXCH.64 URZ, [UR5+0x8], UR6 ;  /* 0x00000806053f75b2 */ /* 0x0000e20008000100 */
[----:B------:R0:W4:Y:S01]  /*0330*/  SYNCS.EXCH.64 URZ, [UR5+0x30], UR8 ;  /* 0x00003008053f75b2 */ /* 0x0001220008000100 */
[----:B------:R0:W0:Y:S01]  /*0340*/  SYNCS.EXCH.64 URZ, [UR5+0x10], UR6 ;  /* 0x00001006053f75b2 */ /* 0x0000220008000100 */
[----:B------:R0:W0:Y:S01]  /*0350*/  SYNCS.EXCH.64 URZ, [UR5+0x38], UR8 ;  /* 0x00003808053f75b2 */ /* 0x0000220008000100 */
[----:B------:R0:W0:Y:S01]  /*0360*/  SYNCS.EXCH.64 URZ, [UR5+0x18], UR6 ;  /* 0x00001806053f75b2 */ /* 0x0000220008000100 */
[----:B------:R0:W0:Y:S01]  /*0370*/  SYNCS.EXCH.64 URZ, [UR5+0x40], UR8 ;  /* 0x00004008053f75b2 */ /* 0x0000220008000100 */
[----:B------:R0:W0:Y:S01]  /*0380*/  SYNCS.EXCH.64 URZ, [UR5+0x20], UR6 ;  /* 0x00002006053f75b2 */ /* 0x0000220008000100 */
[----:B------:R0:W0:Y:S01]  /*0390*/  SYNCS.EXCH.64 URZ, [UR5+0x48], UR8 ;  /* 0x00004808053f75b2 */ /* 0x0000220008000100 */
[----:B------:R-:W-:Y:S01]  /*03a0*/  NOP ;  /* 0x0000000000007918 */ /* 0x000fe20000000000 */
.L_x_2:
[----:B------:R-:W5:Y:S01]  /*03b0*/  SHFL.IDX PT, R5, R2, RZ, 0x1f ;  /* 0x00001fff02057589 */ /* 0x000f6200000e0000 */
[----:B------:R-:W-:Y:S01]  /*03c0*/  ELECT P0, URZ, PT ;  /* 0x00000000003f782f */ /* 0x000fe20003800000 */
[----:B------:R-:W-:Y:S01]  /*03d0*/  NOP ;  /* 0x0000000000007918 */ /* 0x000fe20000000000 */
[----:B------:R-:W-:Y:S01]  /*03e0*/  ELECT P1, URZ, PT ;  /* 0x00000000003f782f */ /* 0x000fe20003820000 */
[----:B------:R-:W1:Y:S01]  /*03f0*/  SHFL.IDX PT, R4, R2, RZ, 0x1f ;  /* 0x00001fff02047589 */ /* 0x000e6200000e0000 */
[----:B0-----:R-:W-:Y:S01]  /*0400*/  UMOV UR6, 0x20 ;  /* 0x0000002000067882 */ /* 0x001fe20000000000 */
[----:B------:R-:W-:Y:S01]  /*0410*/  UMOV UR9, 0x80 ;  /* 0x0000008000097882 */ /* 0x000fe20000000000 */
[----:B------:R-:W-:Y:S01]  /*0420*/  NOP ;  /* 0x0000000000007918 */ /* 0x000fe20000000000 */
[----:B------:R0:W2:Y:S01]  /*0430*/  SHFL.IDX PT, R2, R3, RZ, 0x1f ;  /* 0x00001fff03027589 */ /* 0x0000a200000e0000 */
[----:B------:R-:W-:Y:S01]  /*0440*/  ULDC.64 UR54, c[0x0][0x208] ;  /* 0x0000820000367ab9 */ /* 0x000fe20000000a00 */
[----:B0-----:R-:W-:-:S04]  /*0450*/  SHF.R.S32.HI R3, RZ, 0x1f, R0 ;  /* 0x0000001fff037819 */ /* 0x001fc80000011400 */
[----:B------:R-:W-:Y:S02]  /*0460*/  LEA.HI R3, R3, R0, RZ, 0x7 ;  /* 0x0000000003037211 */ /* 0x000fe400078f38ff */
[----:B-----5:R-:W-:Y:S02]  /*0470*/  ISETP.NE.OR P0, PT, R5, RZ, !P0 ;  /* 0x000000ff0500720c */ /* 0x020fe40004705670 */
[----:B------:R-:W-:Y:S02]  /*0480*/  LOP3.LUT R3, R3, 0xffffff80, RZ, 0xc0, !PT ;  /* 0xffffff8003037812 */ /* 0x000fe400078ec0ff */
[----:B-1----:R-:W-:-:S03]  /*0490*/  ISETP.NE.OR P1, PT, R4, RZ, !P1 ;  /* 0x000000ff0400720c */ /* 0x002fc60004f25670 */
[----:B------:R-:W-:-:S06]  /*04a0*/  IMAD.IADD R24, R0, 0x1, -R3 ;  /* 0x0000000100187824 */ /* 0x000fcc00078e0a03 */
[----:B------:R-:W-:-:S04]  /*04b0*/  VOTEU.ALL UP0, P0 ;  /* 0x00000000003f7886 */ /* 0x000fc80000000000 */
[----:B------:R-:W-:Y:S01]  /*04c0*/  VOTEU.ALL UP1, P1 ;  /* 0x00000000003f7886 */ /* 0x000fe20000820000 */
[----:B------:R-:W0:Y:S01]  /*04d0*/  @!UP0 S2UR UR8, SR_CgaCtaId ;  /* 0x00000000000889c3 */ /* 0x000e220000008800 */
[----:B------:R-:W-:Y:S01]  /*04e0*/  @!UP0 UMOV UR5, 0x400 ;  /* 0x0000040000058882 */ /* 0x000fe20000000000 */
[----:B------:R-:W-:-:S04]  /*04f0*/  @!UP0 UIADD3 UR6, -UR6, 0x100000, URZ ;  /* 0x0010000006068890 */ /* 0x000fc8000fffe13f */
[----:B------:R-:W-:Y:S02]  /*0500*/  @!UP0 USHF.L.U32 UR7, UR6, 0xb, URZ ;  /* 0x0000000b06078899 */ /* 0x000fe4000800063f */
[----:B------:R-:W-:Y:S01]  /*0510*/  @!UP0 USHF.L.U32 UR6, UR6, 0x1, URZ ;  /* 0x0000000106068899 */ /* 0x000fe2000800063f */
[----:B------:R-:W-:Y:S01]  /*0520*/  @!UP1 UMOV UR10, 0x400 ;  /* 0x00000400000a9882 */ /* 0x000fe20000000000 */
[----:B------:R-:W-:Y:S01]  /*0530*/  VOTEU.ALL UP2, P1 ;  /* 0x00000000003f7886 */ /* 0x000fe20000840000 */
[----:B------:R-:W-:Y:S01]  /*0540*/  VOTEU.ALL UP3, P1 ;  /* 0x00000000003f7886 */ /* 0x000fe20000860000 */
[----:B------:R-:W-:Y:S01]  /*0550*/  VOTEU.ALL UP4, P1 ;  /* 0x00000000003f7886 */ /* 0x000fe20000880000 */
[----:B------:R-:W1:Y:S01]  /*0560*/  @!UP1 S2UR UR11, SR_CgaCtaId ;  /* 0x00000000000b99c3 */ /* 0x000e620000008800 */
[----:B------:R-:W-:Y:S01]  /*0570*/  VOTEU.ALL UP5, P1 ;  /* 0x00000000003f7886 */ /* 0x000fe200008a0000 */
[----:B------:R-:W-:Y:S01]  /*0580*/  ISETP.NE.AND P1, PT, RZ, UR13, PT ;  /* 0x0000000dff007c0c */ /* 0x000fe2000bf25270 */
[----:B0-----:R-:W-:-:S02]  /*0590*/  @!UP0 ULEA UR5, UR8, UR5, 0x18 ;  /* 0x0000000508058291 */ /* 0x001fc4000f8ec03f */
[----:B------:R-:W-:-:S04]  /*05a0*/  @!UP1 UIADD3 UR8, -UR9, 0x100000, URZ ;  /* 0x0010000009089890 */ /* 0x000fc8000fffe13f */
[----:B------:R-:W-:Y:S02]  /*05b0*/  @!UP1 USHF.L.U32 UR9, UR8, 0xb, URZ ;  /* 0x0000000b08099899 */ /* 0x000fe4000800063f */
[----:B------:R-:W-:Y:S01]  /*05c0*/  @!UP1 USHF.L.U32 UR8, UR8, 0x1, URZ ;  /* 0x0000000108089899 */ /* 0x000fe2000800063f */
[----:B------:R-:W-:Y:S01]  /*05d0*/  VOTEU.ALL UP0, P0 ;  /* 0x00000000003f7886 */ /* 0x000fe20000000000 */
[----:B-1----:R-:W-:Y:S01]  /*05e0*/  @!UP1 ULEA UR10, UR11, UR10, 0x18 ;  /* 0x0000000a0b0a9291 */ /* 0x002fe2000f8ec03f */
[----:B------:R-:W-:Y:S01]  /*05f0*/  VOTEU.ALL UP1, P0 ;  /* 0x00000000003f7886 */ /* 0x000fe20000020000 */
[----:B------:R-:W0:Y:S02]  /*0600*/  FENCE.VIEW.ASYNC.S ;  /* 0x00000000000073c6 */ /* 0x000e240000000000 */
[----:B0-----:R-:W3:Y:S02]  /*0610*/  @!UP0 SYNCS.EXCH.64 URZ, [UR5+0x80], UR6 ;  /* 0x00008006053f85b2 */ /* 0x001ee40008000100 */
[----:B------:R0:W3:Y:S01]  /*0620*/  @!UP1 SYNCS.EXCH.64 URZ, [UR5+0x88], UR6 ;  /* 0x00008806053f95b2 */ /* 0x0000e20008000100 */
[----:B------:R-:W-:Y:S01]  /*0630*/  NOP ;  /* 0x0000000000007918 */ /* 0x000fe20000000000 */
[----:B0-----:R-:W-:Y:S01]  /*0640*/  ULDC.64 UR6, c[0x0][0x598] ;  /* 0x0001660000067ab9 */ /* 0x001fe20000000a00 */
[----:B--2---:R-:W-:-:S02]  /*0650*/  R2UR UR5, R2 ;  /* 0x00000000020572ca */ /* 0x004fc400000e0000 */
[----:B------:R-:W-:Y:S01]  /*0660*/  ISETP.NE.U32.AND P0, PT, RZ, UR6, PT ;  /* 0x00000006ff007c0c */ /* 0x000fe2000bf05070 */
[----:B------:R0:W3:Y:S03]  /*0670*/  @!UP2 SYNCS.EXCH.64 URZ, [UR10+0x60], UR8 ;  /* 0x000060080a3fa5b2 */ /* 0x0000e60008000100 */
[----:B------:R-:W-:Y:S01]  /*0680*/  ISETP.NE.AND.EX P0, PT, RZ, UR7, PT, P0 ;  /* 0x00000007ff007c0c */ /* 0x000fe2000bf05300 */
[----:B------:R0:W3:Y:S01]  /*0690*/  @!UP3 SYNCS.EXCH.64 URZ, [UR10+0x68], UR8 ;  /* 0x000068080a3fb5b2 */ /* 0x0000e20008000100 */
[----:B------:R0:W3:Y:S01]  /*06a0*/  @!UP4 SYNCS.EXCH.64 URZ, [UR10+0x70], UR8 ;  /* 0x000070080a3fc5b2 */ /* 0x0000e20008000100 */
[----:B------:R0:W3:Y:S01]  /*06b0*/  @!UP5 SYNCS.EXCH.64 URZ, [UR10+0x78], UR8 ;  /* 0x000078080a3fd5b2 */ /* 0x0000e20008000100 */
[----:B------:R-:W-:Y:S01]  /*06c0*/  NOP ;  /* 0x0000000000007918 */ /* 0x000fe20000000000 */
[----:B---34-:R-:W-:Y:S08]  /*06d0*/  BAR.SYNC.DEFER_BLOCKING 0x0 ;  /* 0x0000000000007b1d */ /* 0x018ff00000010000 */
[----:B0-----:R-:W-:Y:S05]  /*06e0*/  @!P0 BRA `(.L_x_3) ;  /* 0x00000000001c8947 */ /* 0x001fea0003800000 */
[----:B------:R-:W0:Y:S02]  /*06f0*/  LDC.64 R2, c[0x0][0x598] ;  /* 0x00016600ff027b82 */ /* 0x000e240000000a00 */
[----:B0-----:R-:W2:Y:S02]  /*0700*/  LDG.E.64 R2, desc[UR54][R2.64] ;  /* 0x0000003602027981 */ /* 0x001ea4000c1e1b00 */
[----:B--2---:R-:W-:-:S04]  /*0710*/  ISETP.NE.U32.AND P0, PT, R2, RZ, PT ;  /* 0x000000ff0200720c */ /* 0x004fc80003f05070 */
[----:B------:R-:W-:-:S13]  /*0720*/  ISETP.NE.AND.EX P0, PT, R3, RZ, PT, P0 ;  /* 0x000000ff0300720c */ /* 0x000fda0003f05300 */
[----:B------:R-:W-:Y:S05]  /*0730*/  @!P0 BRA `(.L_x_3) ;  /* 0x0000000000088947 */ /* 0x000fea0003800000 */
[----:B------:R1:W5:Y:S01]  /*0740*/  LD.E R153, desc[UR54][R2.64] ;  /* 0x0000003602997980 */ /* 0x000362000c101900 */
[----:B------:R-:W-:Y:S05]  /*0750*/  BRA `(.L_x_4) ;  /* 0x0000000000247947 */ /* 0x000fea0003800000 */
.L_x_3:
[----:B------:R-:W-:Y:S02]  /*0760*/  ULDC.64 UR6, c[0x0][0x588] ;  /* 0x0001620000067ab9 */ /* 0x000fe40000000a00 */
[----:B------:R-:W-:-:S04]  /*0770*/  ISETP.NE.U32.AND P0, PT, RZ, UR6, PT ;  /* 0x00000006ff007c0c */ /* 0x000fc8000bf05070 */
[----:B------:R-:W-:-:S13]  /*0780*/  ISETP.NE.AND.EX P0, PT, RZ, UR7, PT, P0 ;  /* 0x00000007ff007c0c */ /* 0x000fda000bf05300 */
[----:B------:R-:W-:Y:S05]  /*0790*/  @!P0 BRA `(.L_x_5) ;  /* 0x00000000000c8947 */ /* 0x000fea0003800000 */
[----:B------:R-:W0:Y:S02]  /*07a0*/  LDC.64 R2, c[0x0][0x588] ;  /* 0x00016200ff027b82 */ /* 0x000e240000000a00 */
[----:B0-----:R0:W5:Y:S01]  /*07b0*/  LDG.E R153, desc[UR54][R2.64] ;  /* 0x0000003602997981 */ /* 0x001162000c1e1900 */
[----:B------:R-:W-:Y:S05]  /*07c0*/  BRA `(.L_x_4) ;  /* 0x0000000000087947 */ /* 0x000fea0003800000 */
.L_x_5:
[----:B------:R-:W-:Y:S02]  /*07d0*/  ULDC UR6, c[0x0][0x580] ;  /* 0x0001600000067ab9 */ /* 0x000fe40000000800 */
[----:B------:R-:W-:-:S07]  /*07e0*/  IMAD.U32 R153, RZ, RZ, UR6 ;  /* 0x00000006ff997e24 */ /* 0x000fce000f8e00ff */
.L_x_4:
[----:B------:R-:W-:Y:S02]  /*07f0*/  ULDC.64 UR6, c[0x0][0x5a0] ;  /* 0x0001680000067ab9 */ /* 0x000fe40000000a00 */
[----:B------:R-:W-:-:S04]  /*0800*/  ISETP.NE.U32.AND P0, PT, RZ, UR6, PT ;  /* 0x00000006ff007c0c */ /* 0x000fc8000bf05070 */
[----:B------:R-:W-:-:S13]  /*0810*/  ISETP.NE.AND.EX P0, PT, RZ, UR7, PT, P0 ;  /* 0x00000007ff007c0c */ /* 0x000fda000bf05300 */
[----:B------:R-:W-:Y:S05]  /*0820*/  @!P0 BRA `(.L_x_6) ;  /* 0x00000000001c8947 */ /* 0x000fea0003800000 */
[----:B01----:R-:W0:Y:S02]  /*0830*/  LDC.64 R2, c[0x0][0x5a0] ;  /* 0x00016800ff027b82 */ /* 0x003e240000000a00 */
[----:B0-----:R-:W2:Y:S02]  /*0840*/  LDG.E.64 R2, desc[UR54][R2.64] ;  /* 0x0000003602027981 */ /* 0x001ea4000c1e1b00 */
[----:B--2---:R-:W-:-:S04]  /*0850*/  ISETP.NE.U32.AND P0, PT, R2, RZ, PT ;  /* 0x000000ff0200720c */ /* 0x004fc80003f05070 */
[----:B------:R-:W-:-:S13]  /*0860*/  ISETP.NE.AND.EX P0, PT, R3, RZ, PT, P0 ;  /* 0x000000ff0300720c */ /* 0x000fda0003f05300 */
[----:B------:R-:W-:Y:S05]  /*0870*/  @!P0 BRA `(.L_x_6) ;  /* 0x0000000000088947 */ /* 0x000fea0003800000 */
[----:B------:R3:W5:Y:S01]  /*0880*/  LD.E R152, desc[UR54][R2.64] ;  /* 0x0000003602987980 */ /* 0x000762000c101900 */
[----:B------:R-:W-:Y:S05]  /*0890*/  BRA `(.L_x_7) ;  /* 0x0000000000247947 */ /* 0x000fea0003800000 */
.L_x_6:
[----:B------:R-:W-:Y:S02]  /*08a0*/  ULDC.64 UR6, c[0x0][0x590] ;  /* 0x0001640000067ab9 */ /* 0x000fe40000000a00 */
[----:B------:R-:W-:-:S04]  /*08b0*/  ISETP.NE.U32.AND P0, PT, RZ, UR6, PT ;  /* 0x00000006ff007c0c */ /* 0x000fc8000bf05070 */
[----:B------:R-:W-:-:S13]  /*08c0*/  ISETP.NE.AND.EX P0, PT, RZ, UR7, PT, P0 ;  /* 0x00000007ff007c0c */ /* 0x000fda000bf05300 */
[----:B------:R-:W-:Y:S05]  /*08d0*/  @!P0 BRA `(.L_x_8) ;  /* 0x00000000000c8947 */ /* 0x000fea0003800000 */
[----:B01----:R-:W0:Y:S02]  /*08e0*/  LDC.64 R2, c[0x0][0x590] ;  /* 0x00016400ff027b82 */ /* 0x003e240000000a00 */
[----:B0-----:R2:W5:Y:S01]  /*08f0*/  LDG.E R152, desc[UR54][R2.64] ;  /* 0x0000003602987981 */ /* 0x001562000c1e1900 */
[----:B------:R-:W-:Y:S05]  /*0900*/  BRA `(.L_x_7) ;  /* 0x0000000000087947 */ /* 0x000fea0003800000 */
.L_x_8:
[----:B------:R-:W-:Y:S02]  /*0910*/  ULDC UR6, c[0x0][0x584] ;  /* 0x0001610000067ab9 */ /* 0x000fe40000000800 */
[----:B------:R-:W-:-:S07]  /*0920*/  IMAD.U32 R152, RZ, RZ, UR6 ;  /* 0x00000006ff987e24 */ /* 0x000fce000f8e00ff */
.L_x_7:
[----:B0123--:R-:W0:Y:S01]  /*0930*/  LDC R2, c[0x0][0x65c] ;  /* 0x00019700ff027b82 */ /* 0x00fe220000000800 */
[----:B------:R-:W1:Y:S01]  /*0940*/  S2R R12, SR_CTAID.Y ;  /* 0x00000000000c7919 */ /* 0x000e620000002600 */
[----:B------:R-:W-:Y:S01]  /*0950*/  UISETP.NE.AND UP0, UPT, UR13, 0x2, UPT ;  /* 0x000000020d00788c */ /* 0x000fe2000bf05270 */
[----:B------:R-:W-:Y:S01]  /*0960*/  IMAD.MOV.U32 R5, RZ, RZ, RZ ;  /* 0x000000ffff057224 */ /* 0x000fe200078e00ff */
[----:B------:R-:W-:Y:S01]  /*0970*/  ULDC UR8, c[0x0][0x28c] ;  /* 0x0000a30000087ab9 */ /* 0x000fe20000000800 */
[----:B------:R-:W2:Y:S01]  /*0980*/  S2R R4, SR_CTAID.X ;  /* 0x0000000000047919 */ /* 0x000ea20000002500 */
[----:B------:R-:W-:Y:S01]  /*0990*/  UIADD3 UR8, UR8, 0x1f, URZ ;  /* 0x0000001f08087890 */ /* 0x000fe2000fffe03f */
[----:B------:R-:W-:Y:S01]  /*09a0*/  LOP3.LUT R23, R23, 0xfffffffd, RZ, 0xc0, !PT ;  /* 0xfffffffd17177812 */ /* 0x000fe200078ec0ff */
[----:B------:R-:W-:Y:S01]  /*09b0*/  UMOV UR52, URZ ;  /* 0x0000003f00347c82 */ /* 0x000fe20008000000 */
[----:B------:R-:W-:Y:S01]  /*09c0*/  PLOP3.LUT P0, PT, PT, PT, UP0, 0x80, 0x0 ;  /* 0x000000000000781c */ /* 0x000fe20003f0f008 */
[----:B------:R-:W-:Y:S01]  /*09d0*/  USHF.R.S32.HI UR9, URZ, 0x1f, UR8 ;  /* 0x0000001f3f097899 */ /* 0x000fe20008011408 */
[----:B------:R-:W-:Y:S01]  /*09e0*/  UMOV UR48, URZ ;  /* 0x0000003f00307c82 */ /* 0x000fe20008000000 */
[----:B------:R-:W-:-:S02]  /*09f0*/  ULDC.64 UR10, c[0x0][0x650] ;  /* 0x00019400000a7ab9 */ /* 0x000fc40000000a00 */
[----:B------:R-:W-:-:S04]  /*0a00*/  ULEA.HI UR9, UR9, UR8, URZ, 0x5 ;  /* 0x0000000809097291 */ /* 0x000fc8000f8f283f */
[----:B------:R-:W-:Y:S01]  /*0a10*/  USHF.R.S32.HI UR46, URZ, 0x5, UR9 ;  /* 0x000000053f2e7899 */ /* 0x000fe20008011409 */
[----:B0-----:R-:W-:-:S13]  /*0a20*/  ISETP.NE.AND P2, PT, R2, 0x1, PT ;  /* 0x000000010200780c */ /* 0x001fda0003f45270 */
[----:B------:R-:W2:Y:S01]  /*0a30*/  @P2 LDC R17, c[0x0][0x10] ;  /* 0x00000400ff112b82 */ /* 0x000ea20000000800 */
[----:B-1----:R-:W-:Y:S01]  /*0a40*/  @P2 IMAD.MOV.U32 R6, RZ, RZ, R12 ;  /* 0x000000ffff062224 */ /* 0x002fe200078e000c */
[----:B------:R-:W-:Y:S01]  /*0a50*/  @P2 LOP3.LUT R23, R23, 0x2, RZ, 0xfc, !PT ;  /* 0x0000000217172812 */ /* 0x000fe200078efcff */
[----:B------:R-:W-:-:S05]  /*0a60*/  @P2 IMAD.MOV.U32 R7, RZ, RZ, RZ ;  /* 0x000000ffff072224 */ /* 0x000fca00078e00ff */
[----:B------:R-:W0:Y:S01]  /*0a70*/  @!P2 LDC R3, c[0x0][0xc] ;  /* 0x00000300ff03ab82 */ /* 0x000e220000000800 */
[----:B------:R-:W-:Y:S01]  /*0a80*/  ULDC UR6, c[0x0][0xc] ;  /* 0x0000030000067ab9 */ /* 0x000fe20000000800 */
[----:B------:R-:W-:Y:S01]  /*0a90*/  ULDC UR7, c[0x0][0x10] ;  /* 0x0000040000077ab9 */ /* 0x000fe20000000800 */
[----:B------:R-:W-:Y:S01]  /*0aa0*/  ULDC UR8, c[0x0][0x14] ;  /* 0x0000050000087ab9 */ /* 0x000fe20000000800 */
[----:B------:R-:W-:-:S04]  /*0ab0*/  UIMAD.WIDE.U32 UR6, UR6, UR7, URZ ;  /* 0x00000007060672a5 */ /* 0x000fc8000f8e003f */
[----:B------:R-:W-:Y:S02]  /*0ac0*/  UIMAD.WIDE.U32 UR50, UR6, UR8, URZ ;  /* 0x00000008063272a5 */ /* 0x000fe4000f8e003f */
[----:B------:R-:W-:-:S04]  /*0ad0*/  UIMAD UR45, UR7, UR8, URZ ;  /* 0x00000008072d72a4 */ /* 0x000fc8000f8e023f */
[----:B------:R-:W-:Y:S01]  /*0ae0*/  UIADD3 UR45, UR51, UR45, URZ ;  /* 0x0000002d332d7290 */ /* 0x000fe2000fffe03f */
[----:B--2---:R-:W-:-:S04]  /*0af0*/  @P2 IMAD.WIDE.U32 R16, R4, R17, R6 ;  /* 0x0000001104102225 */ /* 0x004fc800078e0006 */
[----:B0-----:R-:W-:-:S04]  /*0b00*/  @!P2 IMAD.WIDE.U32 R6, R3, R12, R4 ;  /* 0x0000000c0306a225 */ /* 0x001fc800078e0004 */
[----:B------:R-:W-:Y:S02]  /*0b10*/  @P2 IMAD.MOV.U32 R3, RZ, RZ, RZ ;  /* 0x000000ffff032224 */ /* 0x000fe400078e00ff */
[----:B------:R-:W-:Y:S02]  /*0b20*/  @!P2 IMAD.MOV.U32 R16, RZ, RZ, R6 ;  /* 0x000000ffff10a224 */ /* 0x000fe400078e0006 */
[----:B------:R-:W-:Y:S02]  /*0b30*/  @P2 IMAD.IADD R17, R17, 0x1, R3 ;  /* 0x0000000111112824 */ /* 0x000fe400078e0203 */
[----:B------:R-:W-:Y:S01]  /*0b40*/  @!P2 IMAD.MOV.U32 R17, RZ, RZ, R7 ;  /* 0x000000ffff11a224 */ /* 0x000fe200078e0007 */
[----:B------:R-:W-:Y:S06]  /*0b50*/  @P0 BRA `(.L_x_9) ;  /* 0x0000000000200947 */ /* 0x000fec0003800000 */
[----:B------:R-:W-:Y:S01]  /*0b60*/  UISETP.GE.U32.AND UP0, UPT, UR46, 0x5, UPT ;  /* 0x000000052e00788c */ /* 0x000fe2000bf06070 */
[----:B------:R-:W-:Y:S01]  /*0b70*/  IADD3 R16, P0, R16, UR50, RZ ;  /* 0x0000003210107c10 */ /* 0x000fe2000ff1e0ff */
[----:B------:R-:W-:Y:S01]  /*0b80*/  UIMAD.WIDE.U32 UR6, UR46, -0x33333333, URZ ;  /* 0xcccccccd2e0678a5 */ /* 0x000fe2000f8e003f */
[----:B------:R-:W-:Y:S02]  /*0b90*/  UMOV UR48, URZ ;  /* 0x0000003f00307c82 */ /* 0x000fe40008000000 */
[----:B------:R-:W-:Y:S01]  /*0ba0*/  IADD3.X R17, R17, UR45, RZ, P0, !PT ;  /* 0x0000002d11117c10 */ /* 0x000fe200087fe4ff */
[----:B------:R-:W-:-:S04]  /*0bb0*/  USHF.R.U32.HI UR6, URZ, 0x2, UR7 ;  /* 0x000000023f067899 */ /* 0x000fc80008011607 */
[----:B------:R-:W-:Y:S02]  /*0bc0*/  UIMAD UR52, UR6, -0x5, UR46 ;  /* 0xfffffffb063478a4 */ /* 0x000fe4000f8e022e */
[----:B------:R-:W-:-:S12]  /*0bd0*/  @UP0 ULOP3.LUT UR48, UR6, 0x1, URZ, 0xc0, !UPT ;  /* 0x0000000106300892 */ /* 0x000fd8000f8ec03f */
.L_x_9:
[----:B------:R-:W-:Y:S01]  /*0be0*/  ISETP.GE.U32.AND P0, PT, R16, UR10, PT ;  /* 0x0000000a10007c0c */ /* 0x000fe2000bf06070 */
[----:B------:R-:W-:Y:S01]  /*0bf0*/  IMAD.MOV.U32 R22, RZ, RZ, -0x1 ;  /* 0xffffffffff167424 */ /* 0x000fe200078e00ff */
[----:B------:R-:W-:Y:S01]  /*0c00*/  PRMT R3, RZ, 0x7610, R3 ;  /* 0x00007610ff037816 */ /* 0x000fe20000000003 */
[----:B------:R-:W-:Y:S01]  /*0c10*/  IMAD.MOV.U32 R18, RZ, RZ, -0x1 ;  /* 0xffffffffff127424 */ /* 0x000fe200078e00ff */
[----:B------:R-:W-:Y:S01]  /*0c20*/  ISETP.GE.U32.AND.EX P0, PT, R17, UR11, PT, P0 ;  /* 0x0000000b11007c0c */ /* 0x000fe2000bf06100 */
[----:B------:R-:W-:-:S12]  /*0c30*/  IMAD.MOV.U32 R19, RZ, RZ, -0x1 ;  /* 0xffffffffff137424 */ /* 0x000fd800078e00ff */
[----:B------:R-:W-:Y:S05]  /*0c40*/  @P0 BRA `(.L_x_10) ;  /* 0x0000000400580947 */ /* 0x000fea0003800000 */
[----:B------:R-:W0:Y:S01]  /*0c50*/  LDC.64 R14, c[0x0][0x628] ;  /* 0x00018a00ff0e7b82 */ /* 0x000e220000000a00 */
[----:B------:R-:W-:Y:S02]  /*0c60*/  IMAD.MOV.U32 R6, RZ, RZ, R16 ;  /* 0x000000ffff067224 */ /* 0x000fe400078e0010 */
[----:B------:R-:W-:-:S05]  /*0c70*/  IMAD.MOV.U32 R7, RZ, RZ, R17 ;  /* 0x000000ffff077224 */ /* 0x000fca00078e0011 */
[----:B------:R-:W1:Y:S08]  /*0c80*/  LDC R18, c[0x0][0x630] ;  /* 0x00018c00ff127b82 */ /* 0x000e700000000800 */
[----:B------:R-:W2:Y:S01]  /*0c90*/  LDC.64 R20, c[0x0][0x620] ;  /* 0x00018800ff147b82 */ /* 0x000ea20000000a00 */
[----:B0-----:R-:W-:-:S04]  /*0ca0*/  ISETP.NE.U32.AND P0, PT, R14, RZ, PT ;  /* 0x000000ff0e00720c */ /* 0x001fc80003f05070 */
[----:B------:R-:W-:-:S13]  /*0cb0*/  ISETP.NE.AND.EX P0, PT, R15, RZ, PT, P0 ;  /* 0x000000ff0f00720c */ /* 0x000fda0003f05300 */
[----:B-12---:R-:W-:Y:S05]  /*0cc0*/  @!P0 BRA `(.L_x_11) ;  /* 0x0000000000288947 */ /* 0x006fea0003800000 */
[----:B------:R-:W0:Y:S02]  /*0cd0*/  LDC R3, c[0x0][0x634] ;  /* 0x00018d00ff037b82 */ /* 0x000e240000000800 */
[----:B0-----:R-:W-:-:S05]  /*0ce0*/  IADD3 R3, P0, R16, R3, RZ ;  /* 0x0000000310037210 */ /* 0x001fca0007f1e0ff */
[----:B------:R-:W-:-:S04]  /*0cf0*/  IMAD.X R13, RZ, RZ, R17, P0 ;  /* 0x000000ffff0d7224 */ /* 0x000fc800000e0611 */
[----:B------:R-:W-:-:S04]  /*0d00*/  IMAD.WIDE.U32 R6, R13, R14, RZ ;  /* 0x0000000e0d067225 */ /* 0x000fc800078e00ff */
[----:B------:R-:W-:-:S04]  /*0d10*/  IMAD.WIDE.U32 R8, P0, R3, R15, R6 ;  /* 0x0000000f03087225 */ /* 0x000fc80007800006 */
[----:B------:R-:W-:-:S04]  /*0d20*/  IMAD.WIDE.U32 R6, R3, R14, RZ ;  /* 0x0000000e03067225 */ /* 0x000fc800078e00ff */
[----:B------:R-:W-:Y:S01]  /*0d30*/  IMAD.X R11, RZ, RZ, RZ, P0 ;  /* 0x000000ffff0b7224 */ /* 0x000fe200000e06ff */
[----:B------:R-:W-:Y:S01]  /*0d40*/  IADD3 RZ, P0, R7, R8, RZ ;  /* 0x0000000807ff7210 */ /* 0x000fe20007f1e0ff */
[----:B------:R-:W-:-:S04]  /*0d50*/  IMAD.MOV.U32 R10, RZ, RZ, R9 ;  /* 0x000000ffff0a7224 */ /* 0x000fc800078e0009 */
[----:B------:R-:W-:-:S08]  /*0d60*/  IMAD.WIDE.U32.X R6, R13, R15, R10, P0 ;  /* 0x0000000f0d067225 */ /* 0x000fd000000e040a */
.L_x_11:
[-CC-:B------:R-:W-:Y:S01]  /*0d70*/  SHF.R.U64 R29, R6, R18.reuse, R7.reuse ;  /* 0x00000012061d7219 */ /* 0x180fe20000001207 */
[----:B------:R-:W0:Y:S01]  /*0d80*/  LDC R10, c[0x0][0x618] ;  /* 0x00018600ff0a7b82 */ /* 0x000e220000000800 */
[----:B------:R-:W-:Y:S01]  /*0d90*/  SHF.R.U32.HI R5, RZ, R18, R7 ;  /* 0x00000012ff057219 */ /* 0x000fe20000011607 */
[----:B------:R-:W-:Y:S01]  /*0da0*/  ULDC UR6, c[0x0][0x150] ;  /* 0x0000540000067ab9 */ /* 0x000fe20000000800 */
[----:B------:R-:W-:Y:S02]  /*0db0*/  IADD3 R9, P0, RZ, -R29, RZ ;  /* 0x8000001dff097210 */ /* 0x000fe40007f1e0ff */
[----:B------:R-:W-:-:S03]  /*0dc0*/  I2FP.F32.U32 R3, R4 ;  /* 0x0000000400037245 */ /* 0x000fc60000201000 */
[----:B------:R-:W1:Y:S01]  /*0dd0*/  LDC.64 R26, c[0x0][0x640] ;  /* 0x00019000ff1a7b82 */ /* 0x000e620000000a00 */
[----:B------:R-:W-:Y:S02]  /*0de0*/  IMAD.X R11, RZ, RZ, ~R5, P0 ;  /* 0x000000ffff0b7224 */ /* 0x000fe400000e0e05 */
[----:B------:R-:W-:Y:S01]  /*0df0*/  FMUL R3, R3, UR6 ;  /* 0x0000000603037c20 */ /* 0x000fe20008400000 */
[----:B------:R-:W-:Y:S01]  /*0e00*/  IMAD.WIDE.U32 R6, R9, R20, R16 ;  /* 0x0000001409067225 */ /* 0x000fe200078e0010 */
[----:B------:R-:W-:-:S03]  /*0e10*/  ULDC UR6, c[0x0][0x154] ;  /* 0x0000550000067ab9 */ /* 0x000fc60000000800 */
[----:B------:R-:W-:Y:S01]  /*0e20*/  IMAD R8, R11, R20, RZ ;  /* 0x000000140b087224 */ /* 0x000fe200078e02ff */
[----:B------:R-:W2:Y:S01]  /*0e30*/  LDC R5, c[0x0][0x144] ;  /* 0x00005100ff057b82 */ /* 0x000ea20000000800 */
[----:B------:R-:W3:Y:S02]  /*0e40*/  F2I.U32.TRUNC.NTZ R3, R3 ;  /* 0x0000000300037305 */ /* 0x000ee4000020f000 */
[----:B------:R-:W-:-:S04]  /*0e50*/  IMAD R9, R9, R21, R8 ;  /* 0x0000001509097224 */ /* 0x000fc800078e0208 */
[----:B------:R-:W-:Y:S01]  /*0e60*/  IMAD.IADD R7, R7, 0x1, R9 ;  /* 0x0000000107077824 */ /* 0x000fe200078e0209 */
[----:B------:R-:W4:Y:S01]  /*0e70*/  LDC R18, c[0x0][0x608] ;  /* 0x00018200ff127b82 */ /* 0x000f220000000800 */
[----:B------:R-:W-:-:S03]  /*0e80*/  IMAD.MOV.U32 R9, RZ, RZ, -0x1 ;  /* 0xffffffffff097424 */ /* 0x000fc600078e00ff */
[----:B0-----:R-:W-:Y:S02]  /*0e90*/  SHF.R.U64 R14, R6, R10, R7 ;  /* 0x0000000a060e7219 */ /* 0x001fe40000001207 */
[----:B------:R-:W-:Y:S02]  /*0ea0*/  I2FP.F32.U32 R6, R12 ;  /* 0x0000000c00067245 */ /* 0x000fe40000201000 */
[----:B------:R-:W0:Y:S01]  /*0eb0*/  LDC R20, c[0x0][0x658] ;  /* 0x00019600ff147b82 */ /* 0x000e220000000800 */
[----:B-1----:R-:W-:Y:S01]  /*0ec0*/  ISETP.NE.U32.AND P0, PT, R26, RZ, PT ;  /* 0x000000ff1a00720c */ /* 0x002fe20003f05070 */
[----:B---3--:R-:W-:Y:S02]  /*0ed0*/  IMAD.MOV R8, RZ, RZ, -R3 ;  /* 0x000000ffff087224 */ /* 0x008fe400078e0a03 */
[----:B------:R-:W-:Y:S01]  /*0ee0*/  FMUL R6, R6, UR6 ;  /* 0x0000000606067c20 */ /* 0x000fe20008400000 */
[----:B------:R-:W-:Y:S02]  /*0ef0*/  SHF.R.U32.HI R7, RZ, R10, R7 ;  /* 0x0000000aff077219 */ /* 0x000fe40000011607 */
[----:B------:R-:W-:Y:S01]  /*0f00*/  ISETP.NE.AND.EX P0, PT, R27, RZ, PT, P0 ;  /* 0x000000ff1b00720c */ /* 0x000fe20003f05300 */
[----:B------:R1:W3:Y:S01]  /*0f10*/  F2I.U32.TRUNC.NTZ R13, R6 ;  /* 0x00000006000d7305 */ /* 0x0002e2000020f000 */
[----:B------:R-:W1:Y:S01]  /*0f20*/  LDC R15, c[0x0][0x148] ;  /* 0x00005200ff0f7b82 */ /* 0x000e620000000800 */
[----:B--2---:R-:W-:-:S07]  /*0f30*/  IMAD R3, R5, R8, R4 ;  /* 0x0000000805037224 */ /* 0x004fce00078e0204 */
[----:B------:R-:W2:Y:S01]  /*0f40*/  LDC R21, c[0x0][0x600] ;  /* 0x00018000ff157b82 */ /* 0x000ea20000000800 */
[-CC-:B----4-:R-:W-:Y:S02]  /*0f50*/  SHF.R.U64 R30, R14, R18.reuse, R7.reuse ;  /* 0x000000120e1e7219 */ /* 0x190fe40000001207 */
[----:B------:R-:W-:Y:S01]  /*0f60*/  SHF.R.U32.HI R5, RZ, R18, R7 ;  /* 0x00000012ff057219 */ /* 0x000fe20000011607 */
[----:B------:R-:W-:-:S04]  /*0f70*/  IMAD.MOV.U32 R7, RZ, RZ, 0x1 ;  /* 0x00000001ff077424 */ /* 0x000fc800078e00ff */
[----:B------:R-:W4:Y:S01]  /*0f80*/  LDC R22, c[0x0][0x648] ;  /* 0x00019200ff167b82 */ /* 0x000f220000000800 */
[-C--:B0-----:R-:W-:Y:S02]  /*0f90*/  SHF.L.U32 R4, R9, R20.reuse, RZ ;  /* 0x0000001409047219 */ /* 0x081fe400000006ff */
[--C-:B------:R-:W-:Y:S02]  /*0fa0*/  SHF.R.U64 R18, R30, R20, R5.reuse ;  /* 0x000000141e127219 */ /* 0x100fe40000001205 */
[----:B------:R-:W-:Y:S02]  /*0fb0*/  LOP3.LUT R11, RZ, R4, RZ, 0x33, !PT ;  /* 0x00000004ff0b7212 */ /* 0x000fe400078e33ff */
[-C--:B------:R-:W-:Y:S01]  /*0fc0*/  SHF.R.U32.HI R5, RZ, R20.reuse, R5 ;  /* 0x00000014ff057219 */ /* 0x080fe20000011605 */
[----:B------:R-:W0:Y:S01]  /*0fd0*/  LDC R25, c[0x0][0x638] ;  /* 0x00018e00ff197b82 */ /* 0x000e220000000800 */
[----:B------:R-:W-:Y:S01]  /*0fe0*/  SHF.L.U32 R10, R7, R20, RZ ;  /* 0x00000014070a7219 */ /* 0x000fe200000006ff */
[----:B------:R-:W-:-:S06]  /*0ff0*/  IMAD.MOV.U32 R4, RZ, RZ, R18 ;  /* 0x000000ffff047224 */ /* 0x000fcc00078e0012 */
[----:B------:R-:W0:Y:S01]  /*1000*/  LDC R28, c[0x0][0x610] ;  /* 0x00018400ff1c7b82 */ /* 0x000e220000000800 */
[----:B-1-3--:R-:W-:Y:S05]  /*1010*/  @!P0 BRA `(.L_x_12) ;  /* 0x0000000000288947 */ /* 0x00afea0003800000 */
[----:B------:R-:W1:Y:S02]  /*1020*/  LDC R9, c[0x0][0x64c] ;  /* 0x00019300ff097b82 */ /* 0x000e640000000800 */
[----:B-1----:R-:W-:-:S05]  /*1030*/  IADD3 R9, P0, R18, R9, RZ ;  /* 0x0000000912097210 */ /* 0x002fca0007f1e0ff */
        /* <DEDUP_REMOVED lines=8> */
.L_x_12:
[----:B----4-:R-:W-:Y:S01]  /*10c0*/  SHF.R.U64 R4, R4, R22, R5 ;  /* 0x0000001604047219 */ /* 0x010fe20000001205 */
[----:B--2---:R-:W-:Y:S01]  /*10d0*/  VIADD R5, R21, 0xffffffff ;  /* 0xffffffff15057836 */ /* 0x004fe20000000000 */
[----:B------:R-:W-:Y:S01]  /*10e0*/  LOP3.LUT R11, R30, R11, RZ, 0xc0, !PT ;  /* 0x0000000b1e0b7212 */ /* 0x000fe200078ec0ff */
[----:B------:R-:W-:Y:S02]  /*10f0*/  IMAD.MOV R13, RZ, RZ, -R13 ;  /* 0x000000ffff0d7224 */ /* 0x000fe400078e0a0d */
[----:B------:R-:W-:Y:S01]  /*1100*/  IMAD.MOV R6, RZ, RZ, -R4 ;  /* 0x000000ffff067224 */ /* 0x000fe200078e0a04 */
[----:B------:R-:W-:Y:S01]  /*1110*/  LOP3.LUT R5, R14, R5, RZ, 0xc0, !PT ;  /* 0x000000050e057212 */ /* 0x000fe200078ec0ff */
[----:B------:R-:W-:Y:S02]  /*1120*/  IMAD R10, R10, R4, R11 ;  /* 0x000000040a0a7224 */ /* 0x000fe400078e020b */
[----:B------:R-:W-:Y:S02]  /*1130*/  @P2 IMAD R3, R15, R13, R12 ;  /* 0x0000000d0f032224 */ /* 0x000fe400078e020c */
[----:B0-----:R-:W-:-:S02]  /*1140*/  IMAD R4, R6, R25, R18 ;  /* 0x0000001906047224 */ /* 0x001fc400078e0212 */
[----:B------:R-:W-:Y:S02]  /*1150*/  IMAD R22, R10, R28, R3 ;  /* 0x0000001c0a167224 */ /* 0x000fe400078e0203 */
[----:B------:R-:W-:Y:S02]  /*1160*/  IMAD R5, R4, R21, R5 ;  /* 0x0000001504057224 */ /* 0x000fe400078e0205 */
[----:B------:R-:W-:Y:S02]  /*1170*/  IMAD.MOV.U32 R3, RZ, RZ, 0x1 ;  /* 0x00000001ff037424 */ /* 0x000fe400078e00ff */
[----:B------:R-:W-:Y:S01]  /*1180*/  IMAD.MOV.U32 R19, RZ, RZ, R29 ;  /* 0x000000ffff137224 */ /* 0x000fe200078e001d */
[----:B------:R-:W-:Y:S02]  /*1190*/  SEL R18, R5, R22, !P2 ;  /* 0x0000001605127207 */ /* 0x000fe40005000000 */
[----:B------:R-:W-:-:S07]  /*11a0*/  SEL R22, R22, R5, !P2 ;  /* 0x0000000516167207 */ /* 0x000fce0005000000 */
.L_x_10:
[----:B------:R-:W-:Y:S05]  /*11b0*/  @!P1 BRA `(.L_x_13) ;  /* 0x0000009800f49947 */ /* 0x000fea0003800000 */
[----:B------:R-:W-:-:S06]  /*11c0*/  UISETP.GT.U32.AND UP0, UPT, UR12, 0x1, UPT ;  /* 0x000000010c00788c */ /* 0x000fcc000bf04070 */
[----:B------:R-:W-:-:S13]  /*11d0*/  PLOP3.LUT P0, PT, PT, PT, UP0, 0x80, 0x0 ;  /* 0x000000000000781c */ /* 0x000fda0003f0f008 */
[----:B------:R-:W-:Y:S05]  /*11e0*/  @P0 EXIT ;  /* 0x000000000000094d */ /* 0x000fea0003800000 */
.L_x_14:
[----:B------:R-:W-:-:S08]  /*11f0*/  NOP ;  /* 0x0000000000007918 */ /* 0x000fd00000000000 */
[----:B------:R-:W0:Y:S02]  /*1200*/  USETMAXREG.TRY_ALLOC.CTAPOOL UP0, 0xe8 ;  /* 0x000000e8000079c8 */ /* 0x000e240008000600 */
[----:B0-----:R-:W-:-:S13]  /*1210*/  PLOP3.LUT P0, PT, PT, PT, UP0, 0x80, 0x0 ;  /* 0x000000000000781c */ /* 0x001fda0003f0f008 */
[----:B------:R-:W-:Y:S05]  /*1220*/  @!P0 BRA `(.L_x_14) ;  /* 0xfffffffc00f08947 */ /* 0x000fea000383ffff */
[----:B------:R-:W-:-:S13]  /*1230*/  LOP3.LUT P0, RZ, R3, 0xff, RZ, 0xc0, !PT ;  /* 0x000000ff03ff7812 */ /* 0x000fda000780c0ff */
[----:B------:R-:W-:Y:S05]  /*1240*/  @!P0 EXIT ;  /* 0x000000000000894d */ /* 0x000fea0003800000 */
[----:B------:R-:W-:Y:S01]  /*1250*/  SHF.R.S32.HI R3, RZ, 0x1f, R24 ;  /* 0x0000001fff037819 */ /* 0x000fe20000011418 */
[----:B------:R-:W0:Y:S01]  /*1260*/  S2UR UR4, SR_CgaCtaId ;  /* 0x00000000000479c3 */ /* 0x000e220000008800 */
[----:B------:R-:W-:Y:S01]  /*1270*/  UIADD3 UR5, UR5, -0x1, URZ ;  /* 0xffffffff05057890 */ /* 0x000fe2000fffe03f */
[----:B------:R-:W-:Y:S01]  /*1280*/  LOP3.LUT R23, R23, 0xfffffffe, RZ, 0xc0, !PT ;  /* 0xfffffffe17177812 */ /* 0x000fe200078ec0ff */
[----:B------:R-:W-:Y:S01]  /*1290*/  UMOV UR39, 0x400 ;  /* 0x0000040000277882 */ /* 0x000fe20000000000 */
[CC--:B------:R-:W-:Y:S01]  /*12a0*/  LEA.HI R0, R3.reuse, R24.reuse, RZ, 0x2 ;  /* 0x0000001803007211 */ /* 0x0c0fe200078f10ff */
[----:B------:R-:W-:Y:S01]  /*12b0*/  USHF.L.U32 UR47, UR5, 0x3, URZ ;  /* 0x00000003052f7899 */ /* 0x000fe2000800063f */
[----:B------:R-:W-:Y:S01]  /*12c0*/  LEA.HI R3, R3, R24, RZ, 0x5 ;  /* 0x0000001803037211 */ /* 0x000fe200078f28ff */
[----:B------:R-:W-:Y:S01]  /*12d0*/  UISETP.NE.AND UP0, UPT, UR5, URZ, UPT ;  /* 0x0000003f0500728c */ /* 0x000fe2000bf05270 */
[--C-:B------:R-:W-:Y:S01]  /*12e0*/  SHF.R.S32.HI R154, RZ, 0x2, R0.reuse ;  /* 0x00000002ff9a7819 */ /* 0x100fe20000011400 */
[----:B------:R-:W-:Y:S01]  /*12f0*/  ULOP3.LUT UR44, UR47, 0x8, URZ, 0xc0, !UPT ;  /* 0x000000082f2c7892 */ /* 0x000fe2000f8ec03f */
[----:B------:R-:W-:Y:S01]  /*1300*/  SHF.R.S32.HI R5, RZ, 0x1f, R0 ;  /* 0x0000001fff057819 */ /* 0x000fe20000011400 */
[----:B------:R-:W-:Y:S01]  /*1310*/  ULOP3.LUT UR36, UR49, 0x1, URZ, 0xfc, !UPT ;  /* 0x0000000131247892 */ /* 0x000fe2000f8efc3f */
[----:B------:R-:W-:Y:S01]  /*1320*/  LOP3.LUT R7, R0, 0xfffffffc, RZ, 0xc0, !PT ;  /* 0xfffffffc00077812 */ /* 0x000fe200078ec0ff */
[----:B------:R-:W-:Y:S01]  /*1330*/  UIADD3 UR37, UR46, -0x1, URZ ;  /* 0xffffffff2e257890 */ /* 0x000fe2000fffe03f */
[----:B------:R-:W-:Y:S01]  /*1340*/  LEA.HI R5, R5, R154, RZ, 0x3 ;  /* 0x0000009a05057211 */ /* 0x000fe200078f18ff */
[----:B------:R-:W-:-:S02]  /*1350*/  USHF.L.U32 UR38, UR46, 0x1, URZ ;  /* 0x000000012e267899 */ /* 0x000fc4000800063f */
[----:B------:R-:W-:Y:S01]  /*1360*/  IMAD.IADD R164, R24, 0x1, -R7 ;  /* 0x0000000118a47824 */ /* 0x000fe200078e0a07 */
[----:B------:R-:W-:Y:S01]  /*1370*/  LOP3.LUT R5, R5, 0xfffffff8, RZ, 0xc0, !PT ;  /* 0xfffffff805057812 */ /* 0x000fe200078ec0ff */
[----:B------:R-:W-:Y:S01]  /*1380*/  ULOP3.LUT UR41, UR47, 0x8, URZ, 0xc, !UPT ;  /* 0x000000082f297892 */ /* 0x000fe2000f8e0c3f */
[----:B------:R-:W-:Y:S01]  /*1390*/  SHF.R.S32.HI R7, RZ, 0x5, R3 ;  /* 0x00000005ff077819 */ /* 0x000fe20000011403 */
[----:B------:R-:W-:Y:S02]  /*13a0*/  USEL UR42, URZ, 0x1, UP0 ;  /* 0x000000013f2a7887 */ /* 0x000fe40008000000 */
[----:B------:R-:W-:Y:S01]  /*13b0*/  IMAD.IADD R154, R154, 0x1, -R5 ;  /* 0x000000019a9a7824 */ /* 0x000fe200078e0a05 */
[----:B0-----:R-:W-:Y:S01]  /*13c0*/  ULEA UR39, UR4, UR39, 0x18 ;  /* 0x0000002704277291 */ /* 0x001fe2000f8ec03f */
[C---:B------:R-:W-:Y:S01]  /*13d0*/  IMAD R0, R7.reuse, 0x40, R164 ;  /* 0x0000004007007824 */ /* 0x040fe200078e02a4 */
[----:B------:R-:W-:Y:S01]  /*13e0*/  ULOP3.LUT UR44, UR44, 0x18, URZ, 0x3c, !UPT ;  /* 0x000000182c2c7892 */ /* 0x000fe2000f8e3c3f */
[--C-:B------:R-:W-:Y:S01]  /*13f0*/  IMAD R166, R7, -0x10, -R154.reuse ;  /* 0xfffffff007a67824 */ /* 0x100fe200078e0a9a */
[--C-:B------:R-:W-:Y:S01]  /*1400*/  SHF.R.S32.HI R5, RZ, 0x1f, R154.reuse ;  /* 0x0000001fff057819 */ /* 0x100fe2000001149a */
[----:B------:R-:W-:Y:S01]  /*1410*/  ULDC UR4, c[0x0][0x284] ;  /* 0x0000a10000047ab9 */ /* 0x000fe20000000800 */
[----:B------:R-:W-:Y:S01]  /*1420*/  SHF.R.S32.HI R155, RZ, 0x1f, R154 ;  /* 0x0000001fff9b7819 */ /* 0x000fe2000001149a */
[----:B------:R-:W-:Y:S01]  /*1430*/  UIADD3 UR40, UR39, 0x60, URZ ;  /* 0x0000006027287890 */ /* 0x000fe2000fffe03f */
[----:B------:R-:W-:Y:S01]  /*1440*/  LEA.HI R5, R5, R154, RZ, 0x2 ;  /* 0x0000009a05057211 */ /* 0x000fe200078f10ff */
[----:B------:R-:W-:-:S02]  /*1450*/  VIADD R166, R166, UR4 ;  /* 0x00000004a6a67c36 */ /* 0x000fc40008000000 */
[----:B------:R-:W-:Y:S01]  /*1460*/  UIADD3 UR43, UR47, UR40, URZ ;  /* 0x000000282f2b7290 */ /* 0x000fe2000fffe03f */
[C---:B------:R-:W-:Y:S02]  /*1470*/  LOP3.LUT R3, R5.reuse, 0xfffffffc, RZ, 0xc0, !PT ;  /* 0xfffffffc05037812 */ /* 0x040fe400078ec0ff */
[C---:B------:R-:W-:Y:S02]  /*1480*/  LOP3.LUT P0, RZ, R5.reuse, 0x4, RZ, 0xc0, !PT ;  /* 0x0000000405ff7812 */ /* 0x040fe4000780c0ff */
[----:B------:R-:W-:Y:S01]  /*1490*/  LOP3.LUT R165, R5, 0x4, RZ, 0xc0, !PT ;  /* 0x0000000405a57812 */ /* 0x000fe200078ec0ff */
[----:B------:R-:W-:Y:S02]  /*14a0*/  IMAD.IADD R3, R154, 0x1, -R3 ;  /* 0x000000019a037824 */ /* 0x000fe400078e0a03 */
[----:B------:R-:W-:-:S04]  /*14b0*/  IMAD.WIDE R154, R7, 0x10, R154 ;  /* 0x00000010079a7825 */ /* 0x000fc800078e029a */
[----:B------:R-:W-:-:S04]  /*14c0*/  IMAD.U32 R0, R0, 0x8, R3 ;  /* 0x0000000800007824 */ /* 0x000fc800078e0003 */
[----:B------:R-:W-:Y:S01]  /*14d0*/  @P0 LOP3.LUT R23, R23, 0x1, RZ, 0xfc, !PT ;  /* 0x0000000117170812 */ /* 0x000fe200078efcff */
[----:B------:R-:W-:-:S07]  /*14e0*/  IMAD.IADD R165, R165, 0x1, R0 ;  /* 0x00000001a5a57824 */ /* 0x000fce00078e0200 */
.L_x_301:
[----:B------:R-:W-:Y:S02]  /*14f0*/  IMAD.U32 R0, RZ, RZ, UR42 ;  /* 0x0000002aff007e24 */ /* 0x000fe4000f8e00ff */
[----:B------:R-:W-:-:S03]  /*1500*/  IMAD.U32 R167, RZ, RZ, UR40 ;  /* 0x00000028ffa77e24 */ /* 0x000fc6000f8e00ff */
[----:B------:R-:W-:-:S04]  /*1510*/  SHF.L.U32 R0, R0, 0x1f, RZ ;  /* 0x0000001f00007819 */ /* 0x000fc800000006ff */
[----:B------:R-:W0:Y:S02]  /*1520*/  SYNCS.PHASECHK.TRANS64.TRYWAIT P0, [R167+UR47], R0 ;  /* 0x00000000a70075a7 */ /* 0x000e24000800016f */
[----:B01234-:R-:W-:Y:S05]  /*1530*/  @!P0 BRA `(.L_x_15) ;  /* 0x000000ac00708947 */ /* 0x01ffea0003800000 */
.L_x_326:
[----:B------:R-:W-:-:S04]  /*1540*/  UIADD3 UR4, UR39, 0x800, URZ ;  /* 0x0000080027047890 */ /* 0x000fc8000fffe03f */
[----:B------:R-:W-:-:S06]  /*1550*/  ULOP3.LUT UP0, URZ, UR4, 0x9f, URZ, 0xc0, !UPT ;  /* 0x0000009f043f7892 */ /* 0x000fcc000f80c03f */
[----:B------:R-:W-:-:S13]  /*1560*/  PLOP3.LUT P0, PT, PT, PT, UP0, 0x80, 0x0 ;  /* 0x000000000000781c */ /* 0x000fda0003f0f008 */
[----:B------:R-:W-:Y:S05]  /*1570*/  @!P0 BRA `(.L_x_16) ;  /* 0x0000000000408947 */ /* 0x000fea0003800000 */
[----:B0-----:R-:W-:Y:S01]  /*1580*/  MOV R0, 0x0 ;  /* 0x0000000000007802 */ /* 0x001fe20000000f00 */
[----:B------:R-:W-:Y:S01]  /*1590*/  ULDC.64 UR4, c[0x4][0x70] ;  /* 0x01001c0000047ab9 */ /* 0x000fe20000000a00 */
[----:B------:R-:W-:Y:S01]  /*15a0*/  ULDC.64 UR6, c[0x4][0x8] ;  /* 0x0100020000067ab9 */ /* 0x000fe20000000a00 */
[----:B------:R-:W-:Y:S01]  /*15b0*/  IMAD.U32 R4, RZ, RZ, UR4 ;  /* 0x00000004ff047e24 */ /* 0x000fe2000f8e00ff */
[----:B------:R0:W1:Y:S01]  /*15c0*/  LDC.64 R14, c[0x4][R0] ;  /* 0x01000000000e7b82 */ /* 0x0000620000000a00 */
[----:B------:R-:W-:Y:S01]  /*15d0*/  IMAD.U32 R5, RZ, RZ, UR5 ;  /* 0x00000005ff057e24 */ /* 0x000fe2000f8e00ff */
[----:B------:R-:W-:Y:S01]  /*15e0*/  ULDC.64 UR4, c[0x4][0x78] ;  /* 0x01001e0000047ab9 */ /* 0x000fe20000000a00 */
[----:B------:R-:W-:Y:S02]  /*15f0*/  IMAD.U32 R10, RZ, RZ, UR6 ;  /* 0x00000006ff0a7e24 */ /* 0x000fe4000f8e00ff */
[----:B------:R-:W-:Y:S02]  /*1600*/  IMAD.U32 R6, RZ, RZ, UR4 ;  /* 0x00000004ff067e24 */ /* 0x000fe4000f8e00ff */
[----:B------:R-:W-:-:S02]  /*1610*/  IMAD.U32 R7, RZ, RZ, UR5 ;  /* 0x00000005ff077e24 */ /* 0x000fc4000f8e00ff */
[----:B------:R-:W-:Y:S02]  /*1620*/  IMAD.U32 R11, RZ, RZ, UR7 ;  /* 0x00000007ff0b7e24 */ /* 0x000fe4000f8e00ff */
[----:B------:R-:W-:Y:S02]  /*1630*/  IMAD.MOV.U32 R8, RZ, RZ, 0x70 ;  /* 0x00000070ff087424 */ /* 0x000fe400078e00ff */
[----:B------:R-:W-:Y:S02]  /*1640*/  IMAD.MOV.U32 R12, RZ, RZ, 0x1 ;  /* 0x00000001ff0c7424 */ /* 0x000fe400078e00ff */
[----:B0-----:R-:W-:-:S07]  /*1650*/  IMAD.MOV.U32 R13, RZ, RZ, RZ ;  /* 0x000000ffff0d7224 */ /* 0x001fce00078e00ff */
[----:B------:R-:W-:-:S07]  /*1660*/  LEPC R20, `(.L_x_16) ;  /* 0x000000001014794e */ /* 0x000fce0000000000 */
[----:B-1---5:R-:W-:Y:S05]  /*1670*/  CALL.ABS.NOINC R14 ;  /* 0x000000000e007343 */ /* 0x022fea0003c00000 */
.L_x_16:
[----:B------:R-:W-:-:S04]  /*1680*/  IMAD.U32 R26, RZ, RZ, UR39 ;  /* 0x00000027ff1a7e24 */ /* 0x000fc8000f8e00ff */
[----:B------:R-:W-:-:S05]  /*1690*/  VIADD R26, R26, 0xa800 ;  /* 0x0000a8001a1a7836 */ /* 0x000fca0000000000 */
[----:B------:R-:W-:-:S13]  /*16a0*/  LOP3.LUT P0, RZ, R26, 0x3ff, RZ, 0xc0, !PT ;  /* 0x000003ff1aff7812 */ /* 0x000fda000780c0ff */
[----:B------:R-:W-:Y:S05]  /*16b0*/  @!P0 BRA `(.L_x_17) ;  /* 0x00000000007c8947 */ /* 0x000fea0003800000 */
[----:B------:R-:W-:Y:S01]  /*16c0*/  MOV R24, 0x0 ;  /* 0x0000000000187802 */ /* 0x000fe20000000f00 */
[----:B------:R-:W-:Y:S01]  /*16d0*/  ULDC.64 UR4, c[0x4][0x70] ;  /* 0x01001c0000047ab9 */ /* 0x000fe20000000a00 */
[----:B------:R-:W-:Y:S01]  /*16e0*/  ULDC.64 UR6, c[0x4][0x78] ;  /* 0x01001e0000067ab9 */ /* 0x000fe20000000a00 */
[----:B------:R-:W-:Y:S01]  /*16f0*/  IMAD.U32 R4, RZ, RZ, UR4 ;  /* 0x00000004ff047e24 */ /* 0x000fe2000f8e00ff */
[----:B------:R1:W2:Y:S01]  /*1700*/  LDC.64 R14, c[0x4][R24] ;  /* 0x01000000180e7b82 */ /* 0x0002a20000000a00 */
        /* <DEDUP_REMOVED lines=8> */
[----:B-1----:R-:W-:-:S07]  /*1790*/  IMAD.MOV.U32 R13, RZ, RZ, RZ ;  /* 0x000000ffff0d7224 */ /* 0x002fce00078e00ff */
[----:B------:R-:W-:-:S07]  /*17a0*/  LEPC R20, `(.L_x_18) ;  /* 0x000000001014794e */ /* 0x000fce0000000000 */
[----:B0-2--5:R-:W-:Y:S05]  /*17b0*/  CALL.ABS.NOINC R14 ;  /* 0x000000000e007343 */ /* 0x025fea0003c00000 */
.L_x_18:
[----:B------:R-:W0:Y:S01]  /*17c0*/  LDC.64 R24, c[0x4][R24] ;  /* 0x0100000018187b82 */ /* 0x000e220000000a00 */
[----:B------:R-:W-:Y:S01]  /*17d0*/  ULDC.64 UR4, c[0x4][0x70] ;  /* 0x01001c0000047ab9 */ /* 0x000fe20000000a00 */
[----:B------:R-:W-:Y:S01]  /*17e0*/  ULDC.64 UR6, c[0x4][0x10] ;  /* 0x0100040000067ab9 */ /* 0x000fe20000000a00 */
[----:B------:R-:W-:Y:S02]  /*17f0*/  IMAD.U32 R4, RZ, RZ, UR4 ;  /* 0x00000004ff047e24 */ /* 0x000fe4000f8e00ff */
        /* <DEDUP_REMOVED lines=8> */
[----:B------:R-:W-:-:S07]  /*1880*/  IMAD.MOV.U32 R13, RZ, RZ, RZ ;  /* 0x000000ffff0d7224 */ /* 0x000fce00078e00ff */
[----:B------:R-:W-:-:S07]  /*1890*/  LEPC R20, `(.L_x_17) ;  /* 0x000000001014794e */ /* 0x000fce0000000000 */
[----:B0-----:R-:W-:Y:S05]  /*18a0*/  CALL.ABS.NOINC R24 ;  /* 0x0000000018007343 */ /* 0x001fea0003c00000 */
.L_x_17:
[----:B0-----:R-:W-:Y:S01]  /*18b0*/  IMAD.U32 R0, RZ, RZ, UR36 ;  /* 0x00000024ff007e24 */ /* 0x001fe2000f8e00ff */
[----:B------:R-:W-:-:S04]  /*18c0*/  UMOV UR4, 0xffffffff ;  /* 0xffffffff00047882 */ /* 0x000fc80000000000 */
[----:B------:R-:W-:Y:S01]  /*18d0*/  ISETP.NE.AND P0, PT, R0, 0x3, PT ;  /* 0x000000030000780c */ /* 0x000fe20003f05270 */
[----:B------:R-:W-:-:S12]  /*18e0*/  BRA.DIV UR4, `(.L_x_19) ;  /* 0x000000aa049c7947 */ /* 0x000fd8000b800000 */
.L_x_328:
[----:B------:R-:W-:Y:S05]  /*18f0*/  @!P0 BRA `(.L_x_20) ;  /* 0x0000000000048947 */ /* 0x000fea0003800000 */
[----:B------:R-:W-:Y:S01]  /*1900*/  BPT.TRAP 0x1 ;  /* 0x000000040000795c */ /* 0x000fe20000300000 */
.L_x_20:
[----:B------:R-:W-:Y:S02]  /*1910*/  IMAD.U32 R3, RZ, RZ, UR52 ;  /* 0x00000034ff037e24 */ /* 0x000fe4000f8e00ff */
[----:B------:R-:W-:-:S03]  /*1920*/  IMAD.U32 R0, RZ, RZ, UR48 ;  /* 0x00000030ff007e24 */ /* 0x000fc6000f8e00ff */
[----:B------:R-:W-:Y:S02]  /*1930*/  LEA R3, R3, UR39, 0x3 ;  /* 0x0000002703037c11 */ /* 0x000fe4000f8e18ff */
[----:B------:R-:W-:-:S04]  /*1940*/  SHF.L.U32 R0, R0, 0x1f, RZ ;  /* 0x0000001f00007819 */ /* 0x000fc800000006ff */
[----:B------:R0:W1:Y:S01]  /*1950*/  SYNCS.PHASECHK.TRANS64.TRYWAIT P1, [R3+URZ], R0 ;  /* 0x00000000030075a7 */ /* 0x000062000802017f */
[----:B------:R-:W-:Y:S05]  /*1960*/  @!P0 BRA `(.L_x_21) ;  /* 0x0000000000048947 */ /* 0x000fea0003800000 */
[----:B------:R-:W-:Y:S01]  /*1970*/  BPT.TRAP 0x1 ;  /* 0x000000040000795c */ /* 0x000fe20000300000 */
.L_x_21:
[----:B-1----:R-:W-:Y:S05]  /*1980*/  @P1 BRA `(.L_x_22) ;  /* 0x0000000000081947 */ /* 0x002fea0003800000 */
[----:B------:R-:W1:Y:S02]  /*1990*/  SYNCS.PHASECHK.TRANS64.TRYWAIT P1, [R3+URZ], R0 ;  /* 0x00000000030075a7 */ /* 0x000e64000802017f */
[----:B-1----:R-:W-:Y:S05]  /*19a0*/  @!P1 BRA `(.L_x_23) ;  /* 0x000000a800889947 */ /* 0x002fea0003800000 */
.L_x_22:
[----:B------:R-:W-:-:S04]  /*19b0*/  UIADD3 UR4, UR52, 0x1, URZ ;  /* 0x0000000134047890 */ /* 0x000fc8000fffe03f */
[----:B------:R-:W-:Y:S02]  /*19c0*/  UISETP.NE.AND UP0, UPT, UR4, 0x5, UPT ;  /* 0x000000050400788c */ /* 0x000fe4000bf05270 */
[----:B01----:R-:W-:Y:S02]  /*19d0*/  IMAD.U32 R0, RZ, RZ, UR4 ;  /* 0x00000004ff007e24 */ /* 0x003fe4000f8e00ff */
[----:B------:R-:W-:Y:S02]  /*19e0*/  USEL UR4, URZ, 0x1, UP0 ;  /* 0x000000013f047887 */ /* 0x000fe40008000000 */
[----:B------:R-:W-:Y:S02]  /*19f0*/  PLOP3.LUT P1, PT, PT, PT, UP0, 0x80, 0x0 ;  /* 0x000000000000781c */ /* 0x000fe40003f2f008 */
[----:B------:R-:W-:Y:S02]  /*1a00*/  ULOP3.LUT UR4, UR48, UR4, URZ, 0x3c, !UPT ;  /* 0x0000000430047292 */ /* 0x000fe4000f8e3c3f */
[----:B------:R-:W-:-:S04]  /*1a10*/  SEL R0, R0, RZ, P1 ;  /* 0x000000ff00007207 */ /* 0x000fc80000800000 */
[----:B------:R-:W-:Y:S01]  /*1a20*/  IMAD.U32 R3, RZ, RZ, UR4 ;  /* 0x00000004ff037e24 */ /* 0x000fe2000f8e00ff */
[----:B------:R-:W-:Y:S06]  /*1a30*/  @!P0 BRA `(.L_x_24) ;  /* 0x0000000000048947 */ /* 0x000fec0003800000 */
[----:B------:R-:W-:Y:S01]  /*1a40*/  BPT.TRAP 0x1 ;  /* 0x000000040000795c */ /* 0x000fe20000300000 */
.L_x_24:
[----:B------:R-:W-:Y:S01]  /*1a50*/  IMAD.U32 R4, RZ, RZ, UR52 ;  /* 0x00000034ff047e24 */ /* 0x000fe2000f8e00ff */
[----:B------:R-:W-:Y:S02]  /*1a60*/  LOP3.LUT P3, RZ, R23, 0x1, RZ, 0xc0, !PT ;  /* 0x0000000117ff7812 */ /* 0x000fe4000786c0ff */
[----:B------:R-:W-:Y:S01]  /*1a70*/  SHF.L.U32 R7, R3, 0x1f, RZ ;  /* 0x0000001f03077819 */ /* 0x000fe200000006ff */
[----:B------:R-:W-:Y:S01]  /*1a80*/  IMAD R4, R4, 0x800, R165 ;  /* 0x0000080004047824 */ /* 0x000fe200078e02a5 */
[----:B------:R-:W-:-:S04]  /*1a90*/  ISETP.NE.AND P2, PT, RZ, UR37, PT ;  /* 0x00000025ff007c0c */ /* 0x000fc8000bf45270 */
[----:B------:R-:W-:Y:S02]  /*1aa0*/  LEA R5, R4, UR39, 0x2 ;  /* 0x0000002704057c11 */ /* 0x000fe4000f8e10ff */
[----:B------:R-:W-:-:S03]  /*1ab0*/  LEA R4, R0, UR39, 0x3 ;  /* 0x0000002700047c11 */ /* 0x000fc6000f8e18ff */
[C---:B------:R-:W-:Y:S01]  /*1ac0*/  VIADD R8, R5.reuse, 0x800 ;  /* 0x0000080005087836 */ /* 0x040fe20000000000 */
[----:B------:R0:W1:Y:S01]  /*1ad0*/  SYNCS.PHASECHK.TRANS64.TRYWAIT P1, [R4+URZ], R7 ;  /* 0x00000007040075a7 */ /* 0x000062000802017f */
[----:B------:R-:W-:Y:S01]  /*1ae0*/  VIADD R6, R5, 0x890 ;  /* 0x0000089005067836 */ /* 0x000fe20000000000 */
[----:B------:R0:W2:Y:S01]  /*1af0*/  LDS R160, [R5+0x800] ;  /* 0x0008000005a07984 */ /* 0x0000a20000000800 */
[----:B------:R-:W-:-:S07]  /*1b00*/  @P3 VIADD R6, R8, 0x70 ;  /* 0x0000007008063836 */ /* 0x000fce0000000000 */
[----:B------:R-:W-:Y:S05]  /*1b10*/  WARPSYNC.ALL ;  /* 0x0000000000007948 */ /* 0x000fea0003800000 */
[----:B------:R-:W-:Y:S04]  /*1b20*/  LDS R161, [R5+0xc00] ;  /* 0x000c000005a17984 */ /* 0x000fe80000000800 */
[----:B------:R-:W-:Y:S04]  /*1b30*/  LDS R156, [R5+0x900] ;  /* 0x00090000059c7984 */ /* 0x000fe80000000800 */
[----:B------:R-:W-:Y:S04]  /*1b40*/  LDS R157, [R5+0xd00] ;  /* 0x000d0000059d7984 */ /* 0x000fe80000000800 */
[----:B------:R-:W-:Y:S04]  /*1b50*/  LDS R162, [R6] ;  /* 0x0000000006a27984 */ /* 0x000fe80000000800 */
[----:B------:R-:W2:Y:S04]  /*1b60*/  LDS R163, [R6+0x400] ;  /* 0x0004000006a37984 */ /* 0x000ea80000000800 */
[----:B------:R-:W-:Y:S04]  /*1b70*/  LDS R158, [R6+0x100] ;  /* 0x00010000069e7984 */ /* 0x000fe80000000800 */
[----:B------:R-:W3:Y:S01]  /*1b80*/  LDS R159, [R6+0x500] ;  /* 0x00050000069f7984 */ /* 0x000ee20000000800 */
[----:B------:R-:W-:Y:S01]  /*1b90*/  R2UR UR4, R26 ;  /* 0x000000001a0472ca */ /* 0x000fe200000e0000 */
[----:B------:R-:W-:Y:S01]  /*1ba0*/  UMOV UR7, 0x40000040 ;  /* 0x4000004000077882 */ /* 0x000fe20000000000 */
[----:B--2---:R-:W-:-:S11]  /*1bb0*/  WARPGROUP.ARRIVE ;  /* 0x00000000000079c5 */ /* 0x004fd60000000000 */
[----:B------:R-:W-:-:S04]  /*1bc0*/  USHF.R.U32.HI UR4, URZ, 0x4, UR4 ;  /* 0x000000043f047899 */ /* 0x000fc80008011604 */
[----:B------:R-:W-:-:S04]  /*1bd0*/  ULOP3.LUT UR4, UR4, 0x3fff, URZ, 0xc0, !UPT ;  /* 0x00003fff04047892 */ /* 0x000fc8000f8ec03f */
[----:B------:R-:W-:-:S04]  /*1be0*/  ULOP3.LUT UR8, UR4, 0x10000, URZ, 0xfc, !UPT ;  /* 0x0001000004087892 */ /* 0x000fc8000f8efc3f */
[----:B------:R-:W-:-:S07]  /*1bf0*/  ULEA UR4, UR52, UR8, 0xb ;  /* 0x0000000834047291 */ /* 0x000fce000f8e583f */
[----:B------:R-:W-:Y:S02]  /*1c00*/  UMOV UR6, UR4 ;  /* 0x0000000400067c82 */ /* 0x000fe40008000000 */
[----:B------:R-:W-:Y:S01]  /*1c10*/  HGMMA.64x256x8.F32.TF32 R24, R160, gdesc[UR4], RZ, !UPT, gsb0 ;  /* 0x07e00004a0187df0 */ /* 0x000fe2000c0028ff */
[----:B------:R-:W-:Y:S01]  /*1c20*/  UIADD3 UR6, UR4, 0x2, URZ ;  /* 0x0000000204067890 */ /* 0x000fe2000fffe03f */
[----:B------:R-:W-:Y:S01]  /*1c30*/  UMOV UR7, 0x40000040 ;  /* 0x4000004000077882 */ /* 0x000fe20000000000 */
[----:B------:R-:W-:Y:S02]  /*1c40*/  WARPGROUP.DEPBAR.LE gsb0, 0x0 ;  /* 0x00008000000079c5 */ /* 0x000fe40000010000 */
[----:B---3--:R-:W-:-:S15]  /*1c50*/  WARPGROUP.ARRIVE ;  /* 0x00000000000079c5 */ /* 0x008fde0000000000 */
[----:B------:R-:W-:-:S08]  /*1c60*/  NOP ;  /* 0x0000000000007918 */ /* 0x000fd00000000000 */
[----:B------:R-:W-:Y:S01]  /*1c70*/  HGMMA.64x256x8.F32.TF32 R24, R156, gdesc[UR4], R24, gsb0 ;  /* 0x07e000049c187df0 */ /* 0x000fe20008002818 */
[----:B------:R-:W-:Y:S01]  /*1c80*/  UIADD3 UR6, UR4, 0x4, URZ ;  /* 0x0000000404067890 */ /* 0x000fe2000fffe03f */
[----:B------:R-:W-:Y:S01]  /*1c90*/  UMOV UR7, 0x40000040 ;  /* 0x4000004000077882 */ /* 0x000fe20000000000 */
[----:B------:R-:W-:Y:S02]  /*1ca0*/  WARPGROUP.DEPBAR.LE gsb0, 0x0 ;  /* 0x00008000000079c5 */ /* 0x000fe40000010000 */
[----:B------:R-:W-:Y:S04]  /*1cb0*/  LDS R156, [R5+0xa00] ;  /* 0x000a0000059c7984 */ /* 0x000fe80000000800 */
[----:B------:R-:W-:Y:S04]  /*1cc0*/  LDS R157, [R5+0xe00] ;  /* 0x000e0000059d7984 */ /* 0x000fe80000000800 */
[----:B------:R-:W-:Y:S04]  /*1cd0*/  LDS R158, [R6+0x200] ;  /* 0x00020000069e7984 */ /* 0x000fe80000000800 */
[----:B------:R-:W2:Y:S02]  /*1ce0*/  LDS R159, [R6+0x600] ;  /* 0x00060000069f7984 */ /* 0x000ea40000000800 */
[----:B--2---:R-:W-:-:S09]  /*1cf0*/  WARPGROUP.ARRIVE ;  /* 0x00000000000079c5 */ /* 0x004fd20000000000 */
        /* <DEDUP_REMOVED lines=9> */
[----:B------:R-:W-:Y:S03]  /*1d90*/  HGMMA.64x256x8.F32.TF32 R24, R156, gdesc[UR4], R24, gsb0 ;  /* 0x07e000049c187df0 */ /* 0x000fe60008002818 */
[----:B------:R-:W-:Y:S02]  /*1da0*/  WARPGROUP.DEPBAR.LE gsb0, 0x0 ;  /* 0x00008000000079c5 */ /* 0x000fe40000010000 */
[----:B------:R-:W-:Y:S05]  /*1db0*/  @!P2 BRA `(.L_x_25) ;  /* 0x0000000800a0a947 */ /* 0x000fea0003800000 */
[----:B------:R-:W-:Y:S05]  /*1dc0*/  @!P0 BRA `(.L_x_26) ;  /* 0x0000000000048947 */ /* 0x000fea0003800000 */
[----:B------:R-:W-:Y:S01]  /*1dd0*/  BPT.TRAP 0x1 ;  /* 0x000000040000795c */ /* 0x000fe20000300000 */
.L_x_26:
[----:B------:R-:W-:-:S04]  /*1de0*/  IMAD.SHL.U32 R8, R0, 0x800, RZ ;  /* 0x0000080000087824 */ /* 0x000fc800078e00ff */
[----:B0-----:R-:W-:-:S05]  /*1df0*/  IMAD.IADD R5, R165, 0x1, R8 ;  /* 0x00000001a5057824 */ /* 0x001fca00078e0208 */
[----:B------:R-:W-:-:S05]  /*1e00*/  LEA R5, R5, UR39, 0x2 ;  /* 0x0000002705057c11 */ /* 0x000fca000f8e10ff */
[C---:B------:R-:W-:Y:S02]  /*1e10*/  VIADD R9, R5.reuse, 0x800 ;  /* 0x0000080005097836 */ /* 0x040fe40000000000 */
[----:B------:R-:W-:Y:S02]  /*1e20*/  VIADD R6, R5, 0x890 ;  /* 0x0000089005067836 */ /* 0x000fe40000000000 */
[----:B------:R-:W-:Y:S01]  /*1e30*/  @P3 VIADD R6, R9, 0x70 ;  /* 0x0000007009063836 */ /* 0x000fe20000000000 */
[----:B-1----:R-:W-:Y:S06]  /*1e40*/  @P1 BRA `(.L_x_27) ;  /* 0x0000000000081947 */ /* 0x002fec0003800000 */
[----:B------:R-:W0:Y:S02]  /*1e50*/  SYNCS.PHASECHK.TRANS64.TRYWAIT P1, [R4+URZ], R7 ;  /* 0x00000007040075a7 */ /* 0x000e24000802017f */
[----:B0-----:R-:W-:Y:S05]  /*1e60*/  @!P1 BRA `(.L_x_28) ;  /* 0x000000a4006c9947 */ /* 0x001fea0003800000 */
.L_x_27:
[----:B0-----:R-:W0:Y:S01]  /*1e70*/  LDC R4, c[0x0][0x28c] ;  /* 0x0000a300ff047b82 */ /* 0x001e220000000800 */
[----:B------:R1:W2:Y:S01]  /*1e80*/  LDS R160, [R5+0x800] ;  /* 0x0008000005a07984 */ /* 0x0002a20000000800 */
[----:B------:R-:W-:-:S03]  /*1e90*/  UMOV UR4, UR52 ;  /* 0x0000003400047c82 */ /* 0x000fc60008000000 */
[----:B------:R1:W3:Y:S04]  /*1ea0*/  LDS R161, [R5+0xc00] ;  /* 0x000c000005a17984 */ /* 0x0002e80000000800 */
[----:B------:R1:W4:Y:S04]  /*1eb0*/  LDS R162, [R6] ;  /* 0x0000000006a27984 */ /* 0x0003280000000800 */
[----:B------:R1:W1:Y:S01]  /*1ec0*/  LDS R163, [R6+0x400] ;  /* 0x0004000006a37984 */ /* 0x0002620000000800 */
[----:B0-----:R-:W-:-:S13]  /*1ed0*/  ISETP.GE.AND P1, PT, R4, 0x41, PT ;  /* 0x000000410400780c */ /* 0x001fda0003f26270 */
[----:B-1234-:R-:W-:Y:S05]  /*1ee0*/  @!P1 BRA `(.L_x_29) ;  /* 0x0000000400749947 */ /* 0x01efea0003800000 */
[----:B------:R-:W-:Y:S01]  /*1ef0*/  IMAD.U32 R9, RZ, RZ, UR37 ;  /* 0x00000025ff097e24 */ /* 0x000fe2000f8e00ff */
[----:B------:R-:W-:-:S06]  /*1f00*/  UMOV UR4, UR52 ;  /* 0x0000003400047c82 */ /* 0x000fcc0008000000 */
.L_x_37:
[----:B------:R-:W-:-:S05]  /*1f10*/  VIADD R4, R0, 0x1 ;  /* 0x0000000100047836 */ /* 0x000fca0000000000 */
[----:B------:R-:W-:-:S04]  /*1f20*/  ISETP.NE.AND P1, PT, R4, 0x5, PT ;  /* 0x000000050400780c */ /* 0x000fc80003f25270 */
[----:B0-----:R-:W-:Y:S02]  /*1f30*/  SEL R6, RZ, 0x1, P1 ;  /* 0x00000001ff067807 */ /* 0x001fe40000800000 */
[----:B------:R-:W-:Y:S02]  /*1f40*/  SEL R10, R4, RZ, P1 ;  /* 0x000000ff040a7207 */ /* 0x000fe40000800000 */
[----:B------:R-:W-:Y:S01]  /*1f50*/  LOP3.LUT R3, R3, R6, RZ, 0x3c, !PT ;  /* 0x0000000603037212 */ /* 0x000fe200078e3cff */
[----:B------:R-:W-:Y:S06]  /*1f60*/  @!P0 BRA `(.L_x_30) ;  /* 0x0000000000048947 */ /* 0x000fec0003800000 */
[----:B------:R-:W-:Y:S01]  /*1f70*/  BPT.TRAP 0x1 ;  /* 0x000000040000795c */ /* 0x000fe20000300000 */
.L_x_30:
[----:B------:R-:W-:Y:S01]  /*1f80*/  IMAD.MOV.U32 R5, RZ, RZ, 0x40000040 ;  /* 0x40000040ff057424 */ /* 0x000fe200078e00ff */
[C---:B------:R-:W-:Y:S01]  /*1f90*/  LEA R4, R0.reuse, UR8, 0xb ;  /* 0x0000000800047c11 */ /* 0x040fe2000f8e58ff */
[----:B------:R-:W-:Y:S01]  /*1fa0*/  IMAD R0, R0, 0x800, R165 ;  /* 0x0000080000007824 */ /* 0x000fe200078e02a5 */
[----:B------:R-:W-:Y:S01]  /*1fb0*/  LEA R11, R10, UR39, 0x3 ;  /* 0x000000270a0b7c11 */ /* 0x000fe2000f8e18ff */
[----:B------:R-:W-:Y:S01]  /*1fc0*/  IMAD.MOV.U32 R7, RZ, RZ, 0x40000040 ;  /* 0x40000040ff077424 */ /* 0x000fe200078e00ff */
[C---:B------:R-:W-:Y:S01]  /*1fd0*/  R2UR UR6, R4.reuse ;  /* 0x00000000040672ca */ /* 0x040fe200000e0000 */
[----:B------:R-:W-:Y:S01]  /*1fe0*/  VIADD R6, R4, 0x2 ;  /* 0x0000000204067836 */ /* 0x000fe20000000000 */
[----:B------:R-:W-:Y:S02]  /*1ff0*/  R2UR UR7, R5 ;  /* 0x00000000050772ca */ /* 0x000fe400000e0000 */
[----:B------:R-:W-:Y:S02]  /*2000*/  SHF.L.U32 R14, R3, 0x1f, RZ ;  /* 0x0000001f030e7819 */ /* 0x000fe400000006ff */
[----:B------:R-:W-:-:S02]  /*2010*/  LOP3.LUT P3, RZ, R23, 0x1, RZ, 0xc0, !PT ;  /* 0x0000000117ff7812 */ /* 0x000fc4000786c0ff */
[----:B------:R0:W1:Y:S01]  /*2020*/  SYNCS.PHASECHK.TRANS64.TRYWAIT P1, [R11+URZ], R14 ;  /* 0x0000000e0b0075a7 */ /* 0x000062000802017f */
[----:B------:R-:W-:Y:S01]  /*2030*/  WARPGROUP.ARRIVE ;  /* 0x00000000000079c5 */ /* 0x000fe20000000000 */
[----:B------:R-:W-:-:S05]  /*2040*/  LEA R12, R0, UR39, 0x2 ;  /* 0x00000027000c7c11 */ /* 0x000fca000f8e10ff */
[----:B------:R-:W-:Y:S01]  /*2050*/  HGMMA.64x256x8.F32.TF32 R24, R160, gdesc[UR4], R24, gsb0 ;  /* 0x07e00004a0187df0 */ /* 0x000fe20008002818 */
[----:B------:R-:W-:Y:S01]  /*2060*/  VIADD R0, R12, 0x900 ;  /* 0x000009000c007836 */ /* 0x000fe20000000000 */
[----:B------:R-:W-:Y:S01]  /*2070*/  R2UR UR6, R6 ;  /* 0x00000000060672ca */ /* 0x000fe200000e0000 */
[----:B------:R-:W-:Y:S01]  /*2080*/  VIADD R8, R12, 0x990 ;  /* 0x000009900c087836 */ /* 0x000fe20000000000 */
[----:B------:R-:W-:Y:S01]  /*2090*/  R2UR UR7, R7 ;  /* 0x00000000070772ca */ /* 0x000fe200000e0000 */
[----:B------:R-:W-:Y:S01]  /*20a0*/  @P3 VIADD R8, R0, 0x70 ;  /* 0x0000007000083836 */ /* 0x000fe20000000000 */
[----:B------:R-:W-:Y:S02]  /*20b0*/  WARPGROUP.DEPBAR.LE gsb0, 0x0 ;  /* 0x00008000000079c5 */ /* 0x000fe40000010000 */
[----:B------:R-:W-:Y:S04]  /*20c0*/  LDS R156, [R12+0x900] ;  /* 0x000900000c9c7984 */ /* 0x000fe80000000800 */
[----:B------:R-:W-:Y:S04]  /*20d0*/  LDS R157, [R12+0xd00] ;  /* 0x000d00000c9d7984 */ /* 0x000fe80000000800 */
[----:B------:R-:W-:Y:S04]  /*20e0*/  LDS R158, [R8] ;  /* 0x00000000089e7984 */ /* 0x000fe80000000800 */
[----:B------:R-:W2:Y:S02]  /*20f0*/  LDS R159, [R8+0x400] ;  /* 0x00040000089f7984 */ /* 0x000ea40000000800 */
[----:B--2---:R-:W-:-:S06]  /*2100*/  WARPGROUP.ARRIVE ;  /* 0x00000000000079c5 */ /* 0x004fcc0000000000 */
[----:B------:R-:W-:Y:S03]  /*2110*/  HGMMA.64x256x8.F32.TF32 R24, R156, gdesc[UR4], R24, gsb0 ;  /* 0x07e000049c187df0 */ /* 0x000fe60008002818 */
[----:B------:R-:W-:Y:S02]  /*2120*/  WARPGROUP.DEPBAR.LE gsb0, 0x0 ;  /* 0x00008000000079c5 */ /* 0x000fe40000010000 */
[----:B------:R0:W2:Y:S04]  /*2130*/  LDS R156, [R12+0xa00] ;  /* 0x000a00000c9c7984 */ /* 0x0000a80000000800 */
[----:B------:R0:W3:Y:S04]  /*2140*/  LDS R157, [R12+0xe00] ;  /* 0x000e00000c9d7984 */ /* 0x0000e80000000800 */
[----:B------:R0:W4:Y:S04]  /*2150*/  LDS R158, [R8+0x100] ;  /* 0x00010000089e7984 */ /* 0x0001280000000800 */
[----:B------:R0:W0:Y:S01]  /*2160*/  LDS R159, [R8+0x500] ;  /* 0x00050000089f7984 */ /* 0x0000220000000800 */
[----:B-1----:R-:W-:Y:S05]  /*2170*/  @!P0 BRA `(.L_x_31) ;  /* 0x0000000000048947 */ /* 0x002fea0003800000 */
[----:B------:R-:W-:Y:S01]  /*2180*/  BPT.TRAP 0x1 ;  /* 0x000000040000795c */ /* 0x000fe20000300000 */
.L_x_31:
[----:B------:R-:W-:Y:S02]  /*2190*/  UISETP.GT.U32.AND UP0, UPT, UR49, 0x1, UPT ;  /* 0x000000013100788c */ /* 0x000fe4000bf04070 */
[----:B------:R-:W-:-:S04]  /*21a0*/  ULEA UR5, UR4, UR39, 0x3 ;  /* 0x0000002704057291 */ /* 0x000fc8000f8e183f */
[----:B------:R-:W-:Y:S01]  /*21b0*/  UIADD3 UR5, UR5, 0x28, URZ ;  /* 0x0000002805057890 */ /* 0x000fe2000fffe03f */
[----:B------:R-:W-:-:S03]  /*21c0*/  PLOP3.LUT P2, PT, PT, PT, UP0, 0x80, 0x0 ;  /* 0x000000000000781c */ /* 0x000fc60003f4f008 */
[----:B------:R-:W-:-:S09]  /*21d0*/  UPRMT UR5, URZ, 0x654, UR5 ;  /* 0x000006543f057896 */ /* 0x000fd20008000005 */
[----:B------:R-:W-:Y:S01]  /*21e0*/  SYNCS.ARRIVE.TRANS64.RED.A1T0 RZ, [UR5], RZ ;  /* 0x000000ffffff79a7 */ /* 0x000fe20008100405 */
[----:B------:R-:W-:Y:S05]  /*21f0*/  @P2 BRA `(.L_x_32) ;  /* 0x0000000000042947 */ /* 0x000fea0003800000 */
[----:B------:R-:W-:Y:S01]  /*2200*/  BPT.TRAP 0x1 ;  /* 0x000000040000795c */ /* 0x000fe20000300000 */
.L_x_32:
[----:B------:R-:W-:Y:S01]  /*2210*/  VIADD R6, R4, 0x4 ;  /* 0x0000000404067836 */ /* 0x000fe20000000000 */
[----:B0-234-:R-:W-:Y:S01]  /*2220*/  WARPGROUP.ARRIVE ;  /* 0x00000000000079c5 */ /* 0x01dfe20000000000 */
[----:B------:R-:W-:Y:S01]  /*2230*/  IMAD.MOV.U32 R7, RZ, RZ, 0x40000040 ;  /* 0x40000040ff077424 */ /* 0x000fe200078e00ff */
[----:B------:R-:W-:Y:S02]  /*2240*/  UIADD3 UR4, UR4, 0x1, URZ ;  /* 0x0000000104047890 */ /* 0x000fe4000fffe03f */
[----:B------:R-:W-:Y:S02]  /*2250*/  R2UR UR6, R6 ;  /* 0x00000000060672ca */ /* 0x000fe400000e0000 */
[----:B------:R-:W-:Y:S01]  /*2260*/  R2UR UR7, R7 ;  /* 0x00000000070772ca */ /* 0x000fe200000e0000 */
[----:B------:R-:W-:-:S04]  /*2270*/  UISETP.NE.AND UP0, UPT, UR4, 0x5, UPT ;  /* 0x000000050400788c */ /* 0x000fc8000bf05270 */
[----:B------:R-:W-:-:S09]  /*2280*/  USEL UR4, UR4, URZ, UP0 ;  /* 0x0000003f04047287 */ /* 0x000fd20008000000 */
[----:B------:R-:W-:Y:S03]  /*2290*/  HGMMA.64x256x8.F32.TF32 R24, R156, gdesc[UR4], R24, gsb0 ;  /* 0x07e000049c187df0 */ /* 0x000fe60008002818 */
[----:B------:R-:W-:Y:S02]  /*22a0*/  WARPGROUP.DEPBAR.LE gsb0, 0x0 ;  /* 0x00008000000079c5 */ /* 0x000fe40000010000 */
[----:B------:R0:W1:Y:S04]  /*22b0*/  LDS R156, [R12+0xb00] ;  /* 0x000b00000c9c7984 */ /* 0x0000680000000800 */
[----:B------:R0:W2:Y:S04]  /*22c0*/  LDS R157, [R12+0xf00] ;  /* 0x000f00000c9d7984 */ /* 0x0000a80000000800 */
[----:B------:R0:W3:Y:S04]  /*22d0*/  LDS R158, [R8+0x200] ;  /* 0x00020000089e7984 */ /* 0x0000e80000000800 */
[----:B------:R0:W4:Y:S01]  /*22e0*/  LDS R159, [R8+0x600] ;  /* 0x00060000089f7984 */ /* 0x0001220000000800 */
[----:B------:R-:W-:Y:S05]  /*22f0*/  @!P0 BRA `(.L_x_33) ;  /* 0x0000000000048947 */ /* 0x000fea0003800000 */
[----:B------:R-:W-:Y:S01]  /*2300*/  BPT.TRAP 0x1 ;  /* 0x000000040000795c */ /* 0x000fe20000300000 */
.L_x_33:
[----:B0-----:R-:W-:Y:S01]  /*2310*/  IMAD.SHL.U32 R8, R10, 0x800, RZ ;  /* 0x000008000a087824 */ /* 0x001fe200078e00ff */
[----:B------:R-:W-:Y:S03]  /*2320*/  BSSY B0, `(.L_x_34) ;  /* 0x0000009000007945 */ /* 0x000fe60003800000 */
[----:B------:R-:W-:-:S05]  /*2330*/  IMAD.IADD R0, R165, 0x1, R8 ;  /* 0x00000001a5007824 */ /* 0x000fca00078e0208 */
[----:B------:R-:W-:-:S05]  /*2340*/  LEA R0, R0, UR39, 0x2 ;  /* 0x0000002700007c11 */ /* 0x000fca000f8e10ff */
[C---:B------:R-:W-:Y:S02]  /*2350*/  VIADD R7, R0.reuse, 0x800 ;  /* 0x0000080000077836 */ /* 0x040fe40000000000 */
[----:B------:R-:W-:Y:S02]  /*2360*/  VIADD R6, R0, 0x890 ;  /* 0x0000089000067836 */ /* 0x000fe40000000000 */
[----:B------:R-:W-:Y:S01]  /*2370*/  @P3 VIADD R6, R7, 0x70 ;  /* 0x0000007007063836 */ /* 0x000fe20000000000 */
[----:B------:R-:W-:Y:S06]  /*2380*/  @P1 BRA `(.L_x_35) ;  /* 0x0000000000081947 */ /* 0x000fec0003800000 */
[----:B------:R-:W0:Y:S02]  /*2390*/  SYNCS.PHASECHK.TRANS64.TRYWAIT P1, [R11+URZ], R14 ;  /* 0x0000000e0b0075a7 */ /* 0x000e24000802017f */
[----:B0-----:R-:W-:Y:S05]  /*23a0*/  @!P1 BRA `(.L_x_36) ;  /* 0x000000a000309947 */ /* 0x001fea0003800000 */
.L_x_35:
[----:B------:R-:W-:Y:S05]  /*23b0*/  BSYNC B0 ;  /* 0x0000000000007941 */ /* 0x000fea0003800000 */
.L_x_34:
[----:B------:R-:W0:Y:S01]  /*23c0*/  LDS R160, [R0+0x800] ;  /* 0x0008000000a07984 */ /* 0x000e220000000800 */
[----:B------:R-:W-:Y:S05]  /*23d0*/  WARPSYNC.ALL ;  /* 0x0000000000007948 */ /* 0x000fea0003800000 */
[----:B------:R1:W0:Y:S04]  /*23e0*/  LDS R161, [R0+0xc00] ;  /* 0x000c000000a17984 */ /* 0x0002280000000800 */
[----:B------:R0:W0:Y:S04]  /*23f0*/  LDS R162, [R6] ;  /* 0x0000000006a27984 */ /* 0x0000280000000800 */
[----:B------:R0:W0:Y:S01]  /*2400*/  LDS R163, [R6+0x400] ;  /* 0x0004000006a37984 */ /* 0x0000220000000800 */
[----:B------:R-:W-:Y:S01]  /*2410*/  VIADD R4, R4, 0x6 ;  /* 0x0000000604047836 */ /* 0x000fe20000000000 */
[----:B-1234-:R-:W-:Y:S01]  /*2420*/  WARPGROUP.ARRIVE ;  /* 0x00000000000079c5 */ /* 0x01efe20000000000 */
[----:B------:R-:W-:Y:S01]  /*2430*/  IMAD.MOV.U32 R5, RZ, RZ, 0x40000040 ;  /* 0x40000040ff057424 */ /* 0x000fe200078e00ff */
[C---:B------:R-:W-:Y:S01]  /*2440*/  ISETP.GT.AND P1, PT, R9.reuse, 0x2, PT ;  /* 0x000000020900780c */ /* 0x040fe20003f24270 */
[----:B------:R-:W-:Y:S01]  /*2450*/  VIADD R9, R9, 0xffffffff ;  /* 0xffffffff09097836 */ /* 0x000fe20000000000 */
[----:B------:R-:W-:Y:S01]  /*2460*/  R2UR UR6, R4 ;  /* 0x00000000040672ca */ /* 0x000fe200000e0000 */
[----:B------:R-:W-:Y:S01]  /*2470*/  IMAD.MOV.U32 R0, RZ, RZ, R10 ;  /* 0x000000ffff007224 */ /* 0x000fe200078e000a */
[----:B------:R-:W-:-:S13]  /*2480*/  R2UR UR7, R5 ;  /* 0x00000000050772ca */ /* 0x000fda00000e0000 */
[----:B------:R-:W-:Y:S03]  /*2490*/  HGMMA.64x256x8.F32.TF32 R24, R156, gdesc[UR4], R24, gsb0 ;  /* 0x07e000049c187df0 */ /* 0x000fe60008002818 */
[----:B------:R-:W-:Y:S02]  /*24a0*/  WARPGROUP.DEPBAR.LE gsb0, 0x0 ;  /* 0x00008000000079c5 */ /* 0x000fe40000010000 */
[----:B------:R-:W-:Y:S05]  /*24b0*/  @P1 BRA `(.L_x_37) ;  /* 0xfffffff800941947 */ /* 0x000fea000383ffff */
.L_x_29:
[----:B------:R-:W-:Y:S01]  /*24c0*/  VIADD R4, R8, UR8 ;  /* 0x0000000808047c36 */ /* 0x000fe20008000000 */
[----:B0-----:R-:W-:Y:S01]  /*24d0*/  WARPGROUP.ARRIVE ;  /* 0x00000000000079c5 */ /* 0x001fe20000000000 */
[----:B------:R-:W-:Y:S01]  /*24e0*/  IMAD.MOV.U32 R5, RZ, RZ, 0x40000040 ;  /* 0x40000040ff057424 */ /* 0x000fe200078e00ff */
[----:B------:R-:W-:Y:S01]  /*24f0*/  LOP3.LUT P1, RZ, R23, 0x1, RZ, 0xc0, !PT ;  /* 0x0000000117ff7812 */ /* 0x000fe2000782c0ff */
[----:B------:R-:W-:Y:S01]  /*2500*/  IMAD.IADD R8, R165, 0x1, R8 ;  /* 0x00000001a5087824 */ /* 0x000fe200078e0208 */
[C---:B------:R-:W-:Y:S01]  /*2510*/  R2UR UR6, R4.reuse ;  /* 0x00000000040672ca */ /* 0x040fe200000e0000 */
[----:B------:R-:W-:Y:S01]  /*2520*/  VIADD R6, R4, 0x2 ;  /* 0x0000000204067836 */ /* 0x000fe20000000000 */
[----:B------:R-:W-:Y:S01]  /*2530*/  R2UR UR7, R5 ;  /* 0x00000000050772ca */ /* 0x000fe200000e0000 */
[----:B------:R-:W-:Y:S01]  /*2540*/  IMAD.MOV.U32 R7, RZ, RZ, 0x40000040 ;  /* 0x40000040ff077424 */ /* 0x000fe200078e00ff */
[----:B------:R-:W-:-:S05]  /*2550*/  LEA R8, R8, UR39, 0x2 ;  /* 0x0000002708087c11 */ /* 0x000fca000f8e10ff */
[C---:B------:R-:W-:Y:S02]  /*2560*/  VIADD R3, R8.reuse, 0x900 ;  /* 0x0000090008037836 */ /* 0x040fe40000000000 */
[----:B------:R-:W-:Y:S02]  /*2570*/  VIADD R0, R8, 0x990 ;  /* 0x0000099008007836 */ /* 0x000fe40000000000 */
[----:B------:R-:W-:Y:S02]  /*2580*/  @P1 VIADD R0, R3, 0x70 ;  /* 0x0000007003001836 */ /* 0x000fe40000000000 */
[----:B------:R-:W-:Y:S01]  /*2590*/  HGMMA.64x256x8.F32.TF32 R24, R160, gdesc[UR4], R24, gsb0 ;  /* 0x07e00004a0187df0 */ /* 0x000fe20008002818 */
[----:B------:R-:W-:Y:S02]  /*25a0*/  R2UR UR6, R6 ;  /* 0x00000000060672ca */ /* 0x000fe400000e0000 */
[----:B------:R-:W-:Y:S01]  /*25b0*/  R2UR UR7, R7 ;  /* 0x00000000070772ca */ /* 0x000fe200000e0000 */
[----:B------:R-:W-:-:S02]  /*25c0*/  WARPGROUP.DEPBAR.LE gsb0, 0x0 ;  /* 0x00008000000079c5 */ /* 0x000fc40000010000 */
[----:B------:R-:W-:Y:S04]  /*25d0*/  LDS R156, [R8+0x900] ;  /* 0x00090000089c7984 */ /* 0x000fe80000000800 */
[----:B------:R-:W-:Y:S04]  /*25e0*/  LDS R157, [R8+0xd00] ;  /* 0x000d0000089d7984 */ /* 0x000fe80000000800 */
[----:B------:R-:W-:Y:S04]  /*25f0*/  LDS R158, [R0] ;  /* 0x00000000009e7984 */ /* 0x000fe80000000800 */
[----:B------:R-:W0:Y:S02]  /*2600*/  LDS R159, [R0+0x400] ;  /* 0x00040000009f7984 */ /* 0x000e240000000800 */
[----:B0-----:R-:W-:-:S08]  /*2610*/  WARPGROUP.ARRIVE ;  /* 0x00000000000079c5 */ /* 0x001fd00000000000 */
        /* <DEDUP_REMOVED lines=8> */
.L_x_38:
        /* <DEDUP_REMOVED lines=8> */
.L_x_39:
[C---:B------:R-:W-:Y:S01]  /*2720*/  VIADD R6, R4.reuse, 0x4 ;  /* 0x0000000404067836 */ /* 0x040fe20000000000 */
[----:B-1234-:R-:W-:Y:S01]  /*2730*/  WARPGROUP.ARRIVE ;  /* 0x00000000000079c5 */ /* 0x01efe20000000000 */
[----:B------:R-:W-:Y:S02]  /*2740*/  IMAD.MOV.U32 R7, RZ, RZ, 0x40000040 ;  /* 0x40000040ff077424 */ /* 0x000fe400078e00ff */
[----:B------:R-:W-:Y:S01]  /*2750*/  VIADD R4, R4, 0x6 ;  /* 0x0000000604047836 */ /* 0x000fe20000000000 */
[----:B------:R-:W-:Y:S01]  /*2760*/  R2UR UR6, R6 ;  /* 0x00000000060672ca */ /* 0x000fe200000e0000 */
[----:B------:R-:W-:Y:S01]  /*2770*/  IMAD.MOV.U32 R5, RZ, RZ, 0x40000040 ;  /* 0x40000040ff057424 */ /* 0x000fe200078e00ff */
[----:B------:R-:W-:-:S13]  /*2780*/  R2UR UR7, R7 ;  /* 0x00000000070772ca */ /* 0x000fda00000e0000 */
[----:B------:R-:W-:Y:S01]  /*2790*/  HGMMA.64x256x8.F32.TF32 R24, R156, gdesc[UR4], R24, gsb0 ;  /* 0x07e000049c187df0 */ /* 0x000fe20008002818 */
[----:B------:R-:W-:Y:S02]  /*27a0*/  R2UR UR6, R4 ;  /* 0x00000000040672ca */ /* 0x000fe400000e0000 */
[----:B------:R-:W-:Y:S01]  /*27b0*/  R2UR UR7, R5 ;  /* 0x00000000050772ca */ /* 0x000fe200000e0000 */
[----:B------:R-:W-:Y:S02]  /*27c0*/  WARPGROUP.DEPBAR.LE gsb0, 0x0 ;  /* 0x00008000000079c5 */ /* 0x000fe40000010000 */
[----:B------:R-:W-:Y:S04]  /*27d0*/  LDS R156, [R8+0xb00] ;  /* 0x000b0000089c7984 */ /* 0x000fe80000000800 */
[----:B------:R-:W-:Y:S04]  /*27e0*/  LDS R157, [R8+0xf00] ;  /* 0x000f0000089d7984 */ /* 0x000fe80000000800 */
[----:B------:R-:W-:Y:S04]  /*27f0*/  LDS R158, [R0+0x200] ;  /* 0x00020000009e7984 */ /* 0x000fe80000000800 */
[----:B------:R-:W1:Y:S02]  /*2800*/  LDS R159, [R0+0x600] ;  /* 0x00060000009f7984 */ /* 0x000e640000000800 */
[----:B-1----:R-:W-:-:S08]  /*2810*/  WARPGROUP.ARRIVE ;  /* 0x00000000000079c5 */ /* 0x002fd00000000000 */
[----:B------:R-:W-:Y:S03]  /*2820*/  HGMMA.64x256x8.F32.TF32 R24, R156, gdesc[UR4], R24, gsb0 ;  /* 0x07e000049c187df0 */ /* 0x000fe60008002818 */
[----:B------:R-:W-:Y:S02]  /*2830*/  WARPGROUP.DEPBAR.LE gsb0, 0x0 ;  /* 0x00008000000079c5 */ /* 0x000fe40000010000 */
.L_x_25:
[----:B0-----:R-:W-:-:S04]  /*2840*/  IMAD.U32 R0, RZ, RZ, UR41 ;  /* 0x00000029ff007e24 */ /* 0x001fc8000f8e00ff */
[----:B------:R0:W-:Y:S01]  /*2850*/  SYNCS.ARRIVE.TRANS64.A1T0 RZ, [R0+UR40], RZ ;  /* 0x000000ff00ff79a7 */ /* 0x0001e20008100028 */
[----:B------:R-:W-:Y:S05]  /*2860*/  @!P0 BRA `(.L_x_40) ;  /* 0x0000000000048947 */ /* 0x000fea0003800000 */
[----:B------:R-:W-:Y:S01]  /*2870*/  BPT.TRAP 0x1 ;  /* 0x000000040000795c */ /* 0x000fe20000300000 */
.L_x_40:
[----:B------:R-:W-:Y:S02]  /*2880*/  UIADD3 UR6, UR37, UR52, URZ ;  /* 0x0000003425067290 */ /* 0x000fe4000fffe03f */
[----:B------:R-:W-:Y:S02]  /*2890*/  UISETP.GT.U32.AND UP0, UPT, UR49, 0x1, UPT ;  /* 0x000000013100788c */ /* 0x000fe4000bf04070 */
[----:B------:R-:W-:-:S04]  /*28a0*/  UIMAD.WIDE.U32 UR4, UR6, -0x33333333, URZ ;  /* 0xcccccccd060478a5 */ /* 0x000fc8000f8e003f */
[----:B------:R-:W-:Y:S01]  /*28b0*/  USHF.R.U32.HI UR4, URZ, 0x2, UR5 ;  /* 0x000000023f047899 */ /* 0x000fe20008011605 */
[----:B------:R-:W-:-:S03]  /*28c0*/  PLOP3.LUT P0, PT, PT, PT, UP0, 0x80, 0x0 ;  /* 0x000000000000781c */ /* 0x000fc60003f0f008 */
[----:B------:R-:W-:-:S04]  /*28d0*/  UIMAD UR6, UR4, -0x5, UR6 ;  /* 0xfffffffb040678a4 */ /* 0x000fc8000f8e0206 */
[----:B------:R-:W-:-:S04]  /*28e0*/  ULEA UR6, UR6, UR39, 0x3 ;  /* 0x0000002706067291 */ /* 0x000fc8000f8e183f */
[----:B------:R-:W-:-:S04]  /*28f0*/  UIADD3 UR6, UR6, 0x28, URZ ;  /* 0x0000002806067890 */ /* 0x000fc8000fffe03f */
[----:B------:R-:W-:-:S09]  /*2900*/  UPRMT UR6, URZ, 0x654, UR6 ;  /* 0x000006543f067896 */ /* 0x000fd20008000006 */
[----:B------:R-:W-:Y:S01]  /*2910*/  SYNCS.ARRIVE.TRANS64.RED.A1T0 RZ, [UR6], RZ ;  /* 0x000000ffffff79a7 */ /* 0x000fe20008100406 */
[----:B------:R-:W-:Y:S05]  /*2920*/  @P0 BRA `(.L_x_41) ;  /* 0x0000000000040947 */ /* 0x000fea0003800000 */
[----:B------:R-:W-:Y:S01]  /*2930*/  BPT.TRAP 0x1 ;  /* 0x000000040000795c */ /* 0x000fe20000300000 */
.L_x_41:
[----:B0-----:R-:W-:Y:S01]  /*2940*/  IMAD.U32 R0, RZ, RZ, UR42 ;  /* 0x0000002aff007e24 */ /* 0x001fe2000f8e00ff */
[----:B------:R-:W-:Y:S01]  /*2950*/  UIADD3 UR52, UR38, UR52, URZ ;  /* 0x0000003426347290 */ /* 0x000fe2000fffe03f */
[----:B------:R-:W0:Y:S01]  /*2960*/  LDC R9, c[0x0][0x288] ;  /* 0x0000a200ff097b82 */ /* 0x000e220000000800 */
[----:B------:R-:W-:Y:S01]  /*2970*/  UISETP.GE.U32.AND UP1, UPT, UR38, 0x5, UPT ;  /* 0x000000052600788c */ /* 0x000fe2000bf26070 */
[----:B------:R-:W-:Y:S01]  /*2980*/  IMAD.SHL.U32 R12, R164, 0x2, RZ ;  /* 0x00000002a40c7824 */ /* 0x000fe200078e00ff */
[----:B------:R-:W-:Y:S01]  /*2990*/  SHF.L.U32 R0, R0, 0x1f, RZ ;  /* 0x0000001f00007819 */ /* 0x000fe200000006ff */
[----:B------:R-:W-:Y:S02]  /*29a0*/  UISETP.GT.U32.AND UP0, UPT, UR52, 0x4, UPT ;  /* 0x000000043400788c */ /* 0x000fe4000bf04070 */
[----:B------:R-:W-:Y:S01]  /*29b0*/  UIMAD.WIDE.U32 UR4, UR52, -0x33333333, URZ ;  /* 0xcccccccd340478a5 */ /* 0x000fe2000f8e003f */
[----:B------:R-:W-:Y:S01]  /*29c0*/  SHF.R.S32.HI R13, RZ, 0x1f, R12 ;  /* 0x0000001fff0d7819 */ /* 0x000fe2000001140c */
[----:B------:R-:W2:Y:S01]  /*29d0*/  SYNCS.PHASECHK.TRANS64.TRYWAIT P0, [R167+UR47+0x10], R0 ;  /* 0x00001000a70075a7 */ /* 0x000ea2000800016f */
[----:B------:R-:W-:-:S02]  /*29e0*/  UISETP.LT.U32.AND UP0, UPT, UR38, 0x5, UP0 ;  /* 0x000000052600788c */ /* 0x000fc40008701070 */
[----:B------:R-:W-:Y:S02]  /*29f0*/  USHF.R.U32.HI UR4, URZ, 0x2, UR5 ;  /* 0x000000023f047899 */ /* 0x000fe40008011605 */
[----:B------:R-:W-:Y:S02]  /*2a00*/  USEL UR6, URZ, 0x1, !UP0 ;  /* 0x000000013f067887 */ /* 0x000fe4000c000000 */
[----:B------:R-:W-:Y:S02]  /*2a10*/  UIMAD UR52, UR4, -0x5, UR52 ;  /* 0xfffffffb043478a4 */ /* 0x000fe4000f8e0234 */
[----:B------:R-:W-:-:S04]  /*2a20*/  ULOP3.LUT UR48, UR48, UR6, URZ, 0x3c, !UPT ;  /* 0x0000000630307292 */ /* 0x000fc8000f8e3c3f */
[----:B------:R-:W-:Y:S01]  /*2a30*/  @UP1 ULOP3.LUT UR48, UR48, 0x1, UR4, 0x78, !UPT ;  /* 0x0000000130301892 */ /* 0x000fe2000f8e7804 */
[----:B0-2---:R-:W-:Y:S11]  /*2a40*/  @!P0 BRA `(.L_x_42) ;  /* 0x00000098009c8947 */ /* 0x005ff60003800000 */
.L_x_329:
[----:B0-----:R-:W-:Y:S01]  /*2a50*/  IMAD.SHL.U32 R3, R22, 0x40, RZ ;  /* 0x0000004016037824 */ /* 0x001fe200078e00ff */
[----:B------:R-:W-:Y:S01]  /*2a60*/  ULDC UR6, c[0x0][0x284] ;  /* 0x0000a10000067ab9 */ /* 0x000fe20000000800 */
[----:B------:R-:W-:Y:S01]  /*2a70*/  IMAD.SHL.U32 R14, R18, 0x100, RZ ;  /* 0x00000100120e7824 */ /* 0x000fe200078e00ff */
[----:B------:R-:W-:Y:S01]  /*2a80*/  SHF.R.S32.HI R157, RZ, 0x1f, R19 ;  /* 0x0000001fff9d7819 */ /* 0x000fe20000011413 */
[----:B------:R-:W-:Y:S01]  /*2a90*/  ULDC.64 UR4, c[0x0][0x5d0] ;  /* 0x0001740000047ab9 */ /* 0x000fe20000000a00 */
[----:B------:R-:W-:Y:S01]  /*2aa0*/  ISETP.GE.AND P0, PT, R3, UR6, PT ;  /* 0x0000000603007c0c */ /* 0x000fe2000bf06270 */
[----:B------:R-:W-:Y:S01]  /*2ab0*/  IMAD.WIDE.U32 R4, R19, UR4, R12 ;  /* 0x0000000413047c25 */ /* 0x000fe2000f8e000c */
[----:B------:R-:W-:Y:S02]  /*2ac0*/  SHF.R.S32.HI R15, RZ, 0x1f, R14 ;  /* 0x0000001fff0f7819 */ /* 0x000fe4000001140e */
[C---:B------:R-:W-:Y:S01]  /*2ad0*/  ISETP.GE.OR P0, PT, R14.reuse, R9, P0 ;  /* 0x000000090e00720c */ /* 0x040fe20000706670 */
[----:B------:R-:W-:Y:S01]  /*2ae0*/  IMAD R0, R157, UR4, RZ ;  /* 0x000000049d007c24 */ /* 0x000fe2000f8e02ff */
[----:B-1----:R-:W-:-:S03]  /*2af0*/  IADD3 R4, P1, R14, R4, RZ ;  /* 0x000000040e047210 */ /* 0x002fc60007f3e0ff */
[----:B------:R-:W-:-:S05]  /*2b00*/  IMAD R7, R19, UR5, R0 ;  /* 0x0000000513077c24 */ /* 0x000fca000f8e0200 */
[----:B------:R-:W-:-:S03]  /*2b10*/  IADD3.X R5, R15, R5, R7, P1, !PT ;  /* 0x000000050f057210 */ /* 0x000fc60000ffe407 */
[----:B------:R-:W-:Y:S05]  /*2b20*/  @P0 BRA `(.L_x_43) ;  /* 0x0000007800e80947 */ /* 0x000fea0003800000 */
[----:B------:R-:W0:Y:S01]  /*2b30*/  LDC.64 R10, c[0x0][0x5c8] ;  /* 0x00017200ff0a7b82 */ /* 0x000e220000000a00 */
[----:B-----5:R-:W-:Y:S01]  /*2b40*/  FSETP.NEU.AND P0, PT, R152, RZ, PT ;  /* 0x000000ff9800720b */ /* 0x020fe20003f0d000 */
[----:B------:R-:W-:Y:S01]  /*2b50*/  IMAD R7, R164, -0x2, R9 ;  /* 0xfffffffea4077824 */ /* 0x000fe200078e0209 */
[----:B------:R-:W-:Y:S01]  /*2b60*/  BSSY B0, `(.L_x_43) ;  /* 0x00007b6000007945 */ /* 0x000fe20003800000 */
[----:B------:R-:W-:-:S04]  /*2b70*/  IMAD.WIDE R162, R22, 0x40, R154 ;  /* 0x0000004016a27825 */ /* 0x000fc800078e029a */
[----:B------:R-:W-:Y:S02]  /*2b80*/  IMAD.IADD R0, R7, 0x1, -R14 ;  /* 0x0000000107007824 */ /* 0x000fe400078e0a0e */
[----:B------:R-:W-:-:S03]  /*2b90*/  IMAD.IADD R3, R166, 0x1, -R3 ;  /* 0x00000001a6037824 */ /* 0x000fc600078e0a03 */
[----:B------:R-:W-:-:S04]  /*2ba0*/  ISETP.GT.AND P2, PT, R0, RZ, PT ;  /* 0x000000ff0000720c */ /* 0x000fc80003f44270 */
[----:B------:R-:W-:Y:S01]  /*2bb0*/  ISETP.GT.AND P4, PT, R3, RZ, P2 ;  /* 0x000000ff0300720c */ /* 0x000fe20001784270 */
[-C--:B0-----:R-:W-:Y:S02]  /*2bc0*/  IMAD R6, R163, R10.reuse, RZ ;  /* 0x0000000aa3067224 */ /* 0x081fe400078e02ff */
[----:B------:R-:W-:-:S04]  /*2bd0*/  IMAD.WIDE.U32 R168, R162, R10, R4 ;  /* 0x0000000aa2a87225 */ /* 0x000fc800078e0004 */
[----:B------:R-:W-:-:S04]  /*2be0*/  IMAD R5, R162, R11, R6 ;  /* 0x0000000ba2057224 */ /* 0x000fc800078e0206 */
[----:B------:R-:W-:Y:S01]  /*2bf0*/  IMAD.IADD R173, R169, 0x1, R5 ;  /* 0x00000001a9ad7824 */ /* 0x000fe200078e0205 */
[----:B------:R-:W-:Y:S06]  /*2c00*/  @!P0 BRA `(.L_x_44) ;  /* 0x0000005400948947 */ /* 0x000fec0003800000 */
[----:B------:R-:W0:Y:S01]  /*2c10*/  LDC.64 R20, c[0x0][0x5b8] ;  /* 0x00016e00ff147b82 */ /* 0x000e220000000a00 */
[----:B------:R-:W-:-:S07]  /*2c20*/  ULDC.64 UR4, c[0x0][0x5c0] ;  /* 0x0001700000047ab9 */ /* 0x000fce0000000a00 */
[----:B------:R-:W1:Y:S08]  /*2c30*/  LDC.64 R170, c[0x0][0x5b0] ;  /* 0x00016c00ffaa7b82 */ /* 0x000e700000000a00 */
[----:B------:R-:W2:Y:S01]  /*2c40*/  LDC.64 R8, c[0x0][0x5a8] ;  /* 0x00016a00ff087b82 */ /* 0x000ea20000000a00 */
[-C--:B0-----:R-:W-:Y:S02]  /*2c50*/  IMAD R6, R157, R20.reuse, RZ ;  /* 0x000000149d067224 */ /* 0x081fe400078e02ff */
[----:B------:R-:W-:-:S04]  /*2c60*/  IMAD.WIDE.U32 R4, R19, R20, R12 ;  /* 0x0000001413047225 */ /* 0x000fc800078e000c */
[----:B------:R-:W-:Y:S01]  /*2c70*/  IMAD R167, R19, R21, R6 ;  /* 0x0000001513a77224 */ /* 0x000fe200078e0206 */
[----:B------:R-:W-:Y:S01]  /*2c80*/  IADD3 R156, P0, R14, R4, RZ ;  /* 0x000000040e9c7210 */ /* 0x000fe20007f1e0ff */
[----:B-1----:R-:W-:-:S03]  /*2c90*/  IMAD R4, R163, R170, RZ ;  /* 0x000000aaa3047224 */ /* 0x002fc600078e02ff */
[----:B------:R-:W-:Y:S01]  /*2ca0*/  IADD3.X R157, R15, R5, R167, P0, !PT ;  /* 0x000000050f9d7210 */ /* 0x000fe200007fe4a7 */
[C---:B------:R-:W-:Y:S02]  /*2cb0*/  IMAD R163, R162.reuse, R171, R4 ;  /* 0x000000aba2a37224 */ /* 0x040fe400078e0204 */
[----:B------:R-:W-:-:S04]  /*2cc0*/  IMAD.WIDE.U32 R4, R162, R170, R156 ;  /* 0x000000aaa2047225 */ /* 0x000fc800078e009c */
[----:B------:R-:W-:Y:S01]  /*2cd0*/  IMAD.IADD R5, R5, 0x1, R163 ;  /* 0x0000000105057824 */ /* 0x000fe200078e02a3 */
[----:B--2---:R-:W-:-:S04]  /*2ce0*/  LEA R6, P0, R4, R8, 0x2 ;  /* 0x0000000804067211 */ /* 0x004fc800078010ff */
[----:B------:R-:W-:-:S05]  /*2cf0*/  LEA.HI.X R7, R4, R9, R5, 0x2, P0 ;  /* 0x0000000904077211 */ /* 0x000fca00000f1405 */
[----:B------:R0:W2:Y:S01]  /*2d00*/  @P4 LDG.E.LTC128B R18, desc[UR54][R6.64] ;  /* 0x0000003606124981 */ /* 0x0000a2000c1e1920 */
[----:B------:R-:W-:Y:S01]  /*2d10*/  IMAD.WIDE.U32 R4, R162, R170, R14 ;  /* 0x000000aaa2047225 */ /* 0x000fe200078e000e */
[C---:B------:R-:W-:Y:S01]  /*2d20*/  SHF.L.U64.HI R161, R170.reuse, 0x3, R171 ;  /* 0x00000003aaa17819 */ /* 0x040fe200000102ab */
[----:B------:R-:W-:Y:S02]  /*2d30*/  BSSY B1, `(.L_x_45) ;  /* 0x0000014000017945 */ /* 0x000fe40003800000 */
[----:B------:R-:W-:Y:S01]  /*2d40*/  IMAD.SHL.U32 R160, R170, 0x8, RZ ;  /* 0x00000008aaa07824 */ /* 0x000fe200078e00ff */
[----:B------:R-:W-:Y:S02]  /*2d50*/  IADD3 R158, P0, R12, R4, RZ ;  /* 0x000000040c9e7210 */ /* 0x000fe40007f1e0ff */
[----:B------:R-:W-:Y:S01]  /*2d60*/  LEA R4, P1, R168, UR4, 0x2 ;  /* 0x00000004a8047c11 */ /* 0x000fe2000f8210ff */
[----:B------:R-:W-:Y:S01]  /*2d70*/  IMAD.WIDE.U32 R160, R162, R170, R160 ;  /* 0x000000aaa2a07225 */ /* 0x000fe200078e00a0 */
[----:B------:R-:W-:-:S02]  /*2d80*/  IADD3.X R159, R13, R163, R5, P0, !PT ;  /* 0x000000a30d9f7210 */ /* 0x000fc400007fe405 */
[----:B------:R-:W-:Y:S02]  /*2d90*/  LEA.HI.X R5, R168, UR5, R173, 0x2, P1 ;  /* 0x00000005a8057c11 */ /* 0x000fe400088f14ad */
[----:B------:R-:W-:Y:S01]  /*2da0*/  ISETP.GT.AND P0, PT, R0, 0x1, PT ;  /* 0x000000010000780c */ /* 0x000fe20003f04270 */
[----:B------:R-:W-:-:S03]  /*2db0*/  IMAD.WIDE.U32 R158, R19, R20, R158 ;  /* 0x00000014139e7225 */ /* 0x000fc600078e009e */
[----:B------:R-:W-:Y:S01]  /*2dc0*/  ISETP.GT.AND P1, PT, R3, RZ, P0 ;  /* 0x000000ff0300720c */ /* 0x000fe20000724270 */
[----:B0-----:R-:W-:Y:S01]  /*2dd0*/  IMAD.IADD R7, R167, 0x1, R159 ;  /* 0x00000001a7077824 */ /* 0x001fe200078e029f */
[----:B------:R-:W-:-:S04]  /*2de0*/  LEA R6, P3, R158, R8, 0x2 ;  /* 0x000000089e067211 */ /* 0x000fc800078610ff */
[----:B------:R-:W-:Y:S02]  /*2df0*/  LEA.HI.X R7, R158, R9, R7, 0x2, P3 ;  /* 0x000000099e077211 */ /* 0x000fe400018f1407 */
[----:B--2---:R-:W-:-:S05]  /*2e00*/  LOP3.LUT R21, R18, 0xffffe000, RZ, 0xc0, !PT ;  /* 0xffffe00012157812 */ /* 0x004fca00078ec0ff */
[----:B------:R-:W-:-:S04]  /*2e10*/  FMUL R21, R21, R152 ;  /* 0x0000009815157220 */ /* 0x000fc80000400000 */
[----:B------:R-:W-:-:S05]  /*2e20*/  FFMA R21, R24, R153, R21 ;  /* 0x0000009918157223 */ /* 0x000fca0000000015 */
[----:B------:R-:W-:-:S05]  /*2e30*/  F2FP.TF32.F32.PACK_B R21, R21 ;  /* 0x00000015ff15723e */ /* 0x000fca00024050ff */
[----:B------:R0:W-:Y:S01]  /*2e40*/  @P4 STG.E desc[UR54][R4.64], R21 ;  /* 0x0000001504004986 */ /* 0x0001e2000c101936 */
[----:B------:R-:W-:Y:S05]  /*2e50*/  @!P1 BRA `(.L_x_46) ;  /* 0x0000000000049947 */ /* 0x000fea0003800000 */
[----:B------:R1:W5:Y:S02]  /*2e60*/  LDG.E.LTC128B R18, desc[UR54][R6.64+0x4] ;  /* 0x0000043606127981 */ /* 0x000364000c1e1920 */
.L_x_46:
[----:B------:R-:W-:Y:S05]  /*2e70*/  BSYNC B1 ;  /* 0x0000000000017941 */ /* 0x000fea0003800000 */
.L_x_45:
[----:B0----5:R-:W-:Y:S01]  /*2e80*/  LOP3.LUT R21, R18, 0xffffe000, RZ, 0xc0, !PT ;  /* 0xffffe00012157812 */ /* 0x021fe200078ec0ff */
[----:B------:R-:W-:Y:S01]  /*2e90*/  IMAD.IADD R163, R163, 0x1, R161 ;  /* 0x00000001a3a37824 */ /* 0x000fe200078e02a1 */
[----:B------:R-:W-:Y:S02]  /*2ea0*/  IADD3 R156, P3, R156, R160, RZ ;  /* 0x000000a09c9c7210 */ /* 0x000fe40007f7e0ff */
[----:B------:R-:W-:Y:S01]  /*2eb0*/  ISETP.GT.AND P2, PT, R3, 0x8, P2 ;  /* 0x000000080300780c */ /* 0x000fe20001744270 */
[----:B------:R-:W-:Y:S02]  /*2ec0*/  FMUL R22, R21, R152 ;  /* 0x0000009815167220 */ /* 0x000fe40000400000 */
[----:B------:R-:W-:Y:S01]  /*2ed0*/  IMAD.X R157, R163, 0x1, R157, P3 ;  /* 0x00000001a39d7824 */ /* 0x000fe200018e069d */
[----:B------:R-:W-:Y:S01]  /*2ee0*/  LEA R24, P3, R156, R8, 0x2 ;  /* 0x000000089c187211 */ /* 0x000fe200078610ff */
[----:B------:R-:W-:-:S03]  /*2ef0*/  FFMA R159, R25, R153, R22 ;  /* 0x00000099199f7223 */ /* 0x000fc60000000016 */
[----:B------:R-:W-:Y:S02]  /*2f00*/  LEA.HI.X R25, R156, R9, R157, 0x2, P3 ;  /* 0x000000099c197211 */ /* 0x000fe400018f149d */
[----:B------:R-:W-:-:S05]  /*2f10*/  F2FP.TF32.F32.PACK_B R159, R159 ;  /* 0x0000009fff9f723e */ /* 0x000fca00024050ff */
[----:B------:R0:W-:Y:S04]  /*2f20*/  @P1 STG.E desc[UR54][R4.64+0x4], R159 ;  /* 0x0000049f04001986 */ /* 0x0001e8000c101936 */
[----:B------:R-:W2:Y:S01]  /*2f30*/  @P2 LDG.E.LTC128B R18, desc[UR54][R24.64] ;  /* 0x0000003618122981 */ /* 0x000ea2000c1e1920 */
[----:B------:R-:W-:Y:S01]  /*2f40*/  IADD3 R12, P1, P3, R12, R160, R14 ;  /* 0x000000a00c0c7210 */ /* 0x000fe20007b3e00e */
[----:B------:R-:W-:Y:S01]  /*2f50*/  BSSY B1, `(.L_x_47) ;  /* 0x0000011000017945 */ /* 0x000fe20003800000 */
[C---:B------:R-:W-:Y:S02]  /*2f60*/  SHF.L.U64.HI R11, R10.reuse, 0x5, R11 ;  /* 0x000000050a0b7819 */ /* 0x040fe4000001020b */
[----:B------:R-:W-:Y:S02]  /*2f70*/  IADD3.X R13, R13, R163, R15, P1, P3 ;  /* 0x000000a30d0d7210 */ /* 0x000fe40000fe640f */
[----:B------:R-:W-:-:S02]  /*2f80*/  LEA R10, P1, R10, R4, 0x5 ;  /* 0x000000040a0a7211 */ /* 0x000fc400078228ff */
[----:B------:R-:W-:Y:S01]  /*2f90*/  ISETP.GT.AND P0, PT, R3, 0x8, P0 ;  /* 0x000000080300780c */ /* 0x000fe20000704270 */
[----:B------:R-:W-:-:S04]  /*2fa0*/  IMAD.WIDE.U32 R20, R19, R20, R12 ;  /* 0x0000001413147225 */ /* 0x000fc800078e000c */
[----:B------:R-:W-:Y:S01]  /*2fb0*/  IMAD.X R11, R11, 0x1, R5, P1 ;  /* 0x000000010b0b7824 */ /* 0x000fe200008e0605 */
[----:B------:R-:W-:Y:S01]  /*2fc0*/  LEA R8, P3, R20, R8, 0x2 ;  /* 0x0000000814087211 */ /* 0x000fe200078610ff */
[----:B------:R-:W-:-:S05]  /*2fd0*/  IMAD.IADD R12, R167, 0x1, R21 ;  /* 0x00000001a70c7824 */ /* 0x000fca00078e0215 */
        /* <DEDUP_REMOVED lines=8> */
.L_x_48:
[----:B------:R-:W-:Y:S05]  /*3060*/  BSYNC B1 ;  /* 0x0000000000017941 */ /* 0x000fea0003800000 */
.L_x_47:
[----:B-----5:R-:W-:Y:S01]  /*3070*/  LOP3.LUT R13, R18, 0xffffe000, RZ, 0xc0, !PT ;  /* 0xffffe000120d7812 */ /* 0x020fe200078ec0ff */
[----:B------:R-:W-:Y:S01]  /*3080*/  BSSY B1, `(.L_x_49) ;  /* 0x0000009000017945 */ /* 0x000fe20003800000 */
[----:B------:R-:W-:-:S03]  /*3090*/  ISETP.GT.AND P1, PT, R0, 0x8, PT ;  /* 0x000000080000780c */ /* 0x000fc60003f24270 */
[----:B------:R-:W-:Y:S01]  /*30a0*/  FMUL R12, R13, R152 ;  /* 0x000000980d0c7220 */ /* 0x000fe20000400000 */
[----:B------:R-:W-:-:S03]  /*30b0*/  ISETP.GT.AND P2, PT, R3, RZ, P1 ;  /* 0x000000ff0300720c */ /* 0x000fc60000f44270 */
[----:B------:R-:W-:-:S05]  /*30c0*/  FFMA R27, R27, R153, R12 ;  /* 0x000000991b1b7223 */ /* 0x000fca000000000c */
[----:B------:R-:W-:-:S05]  /*30d0*/  F2FP.TF32.F32.PACK_B R27, R27 ;  /* 0x0000001bff1b723e */ /* 0x000fca00024050ff */
[----:B------:R3:W-:Y:S01]  /*30e0*/  @P0 STG.E desc[UR54][R10.64+0x4], R27 ;  /* 0x0000041b0a000986 */ /* 0x0007e2000c101936 */
[----:B------:R-:W-:Y:S05]  /*30f0*/  @!P2 BRA `(.L_x_50) ;  /* 0x000000000004a947 */ /* 0x000fea0003800000 */
[----:B------:R4:W5:Y:S02]  /*3100*/  LDG.E.LTC128B R18, desc[UR54][R6.64+0x20] ;  /* 0x0000203606127981 */ /* 0x000964000c1e1920 */
.L_x_50:
[----:B------:R-:W-:Y:S05]  /*3110*/  BSYNC B1 ;  /* 0x0000000000017941 */ /* 0x000fea0003800000 */
.L_x_49:
        /* <DEDUP_REMOVED lines=10> */
.L_x_52:
[----:B------:R-:W-:Y:S05]  /*31c0*/  BSYNC B1 ;  /* 0x0000000000017941 */ /* 0x000fea0003800000 */
.L_x_51:
[----:B0----5:R-:W-:Y:S01]  /*31d0*/  LOP3.LUT R13, R18, 0xffffe000, RZ, 0xc0, !PT ;  /* 0xffffe000120d7812 */ /* 0x021fe200078ec0ff */
[----:B------:R-:W-:Y:S01]  /*31e0*/  BSSY B1, `(.L_x_53) ;  /* 0x0000008000017945 */ /* 0x000fe20003800000 */
[----:B------:R-:W-:-:S03]  /*31f0*/  ISETP.GT.AND P1, PT, R3, 0x8, P1 ;  /* 0x000000080300780c */ /* 0x000fc60000f24270 */
[----:B------:R-:W-:-:S04]  /*3200*/  FMUL R12, R13, R152 ;  /* 0x000000980d0c7220 */ /* 0x000fc80000400000 */
[----:B------:R-:W-:-:S05]  /*3210*/  FFMA R29, R29, R153, R12 ;  /* 0x000000991d1d7223 */ /* 0x000fca000000000c */
[----:B------:R-:W-:-:S05]  /*3220*/  F2FP.TF32.F32.PACK_B R29, R29 ;  /* 0x0000001dff1d723e */ /* 0x000fca00024050ff */
[----:B------:R0:W-:Y:S01]  /*3230*/  @P3 STG.E desc[UR54][R4.64+0x24], R29 ;  /* 0x0000241d04003986 */ /* 0x0001e2000c101936 */
[----:B------:R-:W-:Y:S05]  /*3240*/  @!P1 BRA `(.L_x_54) ;  /* 0x0000000000049947 */ /* 0x000fea0003800000 */
[----:B------:R0:W5:Y:S02]  /*3250*/  LDG.E.LTC128B R18, desc[UR54][R8.64+0x20] ;  /* 0x0000203608127981 */ /* 0x000164000c1e1920 */
.L_x_54:
[----:B------:R-:W-:Y:S05]  /*3260*/  BSYNC B1 ;  /* 0x0000000000017941 */ /* 0x000fea0003800000 */
.L_x_53:
[----:B-----5:R-:W-:Y:S01]  /*3270*/  LOP3.LUT R13, R18, 0xffffe000, RZ, 0xc0, !PT ;  /* 0xffffe000120d7812 */ /* 0x020fe200078ec0ff */
        /* <DEDUP_REMOVED lines=8> */
.L_x_56:
[----:B------:R-:W-:Y:S05]  /*3300*/  BSYNC B1 ;  /* 0x0000000000017941 */ /* 0x000fea0003800000 */
.L_x_55:
[----:B0----5:R-:W-:Y:S01]  /*3310*/  LOP3.LUT R13, R18, 0xffffe000, RZ, 0xc0, !PT ;  /* 0xffffe000120d7812 */ /* 0x021fe200078ec0ff */
        /* <DEDUP_REMOVED lines=9> */
.L_x_58:
[----:B------:R-:W-:Y:S05]  /*33b0*/  BSYNC B1 ;  /* 0x0000000000017941 */ /* 0x000fea0003800000 */
.L_x_57:
        /* <DEDUP_REMOVED lines=10> */
.L_x_60:
[----:B------:R-:W-:Y:S05]  /*3460*/  BSYNC B1 ;  /* 0x0000000000017941 */ /* 0x000fea0003800000 */
.L_x_59:
        /* <DEDUP_REMOVED lines=9> */
.L_x_62:
[----:B------:R-:W-:Y:S05]  /*3500*/  BSYNC B1 ;  /* 0x0000000000017941 */ /* 0x000fea0003800000 */
.L_x_61:
        /* <DEDUP_REMOVED lines=9> */
.L_x_64:
[----:B------:R-:W-:Y:S05]  /*35a0*/  BSYNC B1 ;  /* 0x0000000000017941 */ /* 0x000fea0003800000 */
.L_x_63:
        /* <DEDUP_REMOVED lines=10> */
.L_x_66:
[----:B------:R-:W-:Y:S05]  /*3650*/  BSYNC B1 ;  /* 0x0000000000017941 */ /* 0x000fea0003800000 */
.L_x_65:
        /* <DEDUP_REMOVED lines=10> */
.L_x_68:
[----:B------:R-:W-:Y:S05]  /*3700*/  BSYNC B1 ;  /* 0x0000000000017941 */ /* 0x000fea0003800000 */
.L_x_67:
        /* <DEDUP_REMOVED lines=9> */
.L_x_70:
[----:B------:R-:W-:Y:S05]  /*37a0*/  BSYNC B1 ;  /* 0x0000000000017941 */ /* 0x000fea0003800000 */
.L_x_69:
        /* <DEDUP_REMOVED lines=9> */
.L_x_72:
[----:B------:R-:W-:Y:S05]  /*3840*/  BSYNC B1 ;  /* 0x0000000000017941 */ /* 0x000fea0003800000 */
.L_x_71:
        /* <DEDUP_REMOVED lines=10> */
.L_x_74:
[----:B------:R-:W-:Y:S05]  /*38f0*/  BSYNC B1 ;  /* 0x0000000000017941 */ /* 0x000fea0003800000 */
.L_x_73:
        /* <DEDUP_REMOVED lines=10> */
.L_x_76:
[----:B------:R-:W-:Y:S05]  /*39a0*/  BSYNC B1 ;  /* 0x0000000000017941 */ /* 0x000fea0003800000 */
.L_x_75:
        /* <DEDUP_REMOVED lines=9> */
.L_x_78:
[----:B------:R-:W-:Y:S05]  /*3a40*/  BSYNC B1 ;  /* 0x0000000000017941 */ /* 0x000fea0003800000 */
.L_x_77:
        /* <DEDUP_REMOVED lines=9> */
.L_x_80:
[----:B------:R-:W-:Y:S05]  /*3ae0*/  BSYNC B1 ;  /* 0x0000000000017941 */ /* 0x000fea0003800000 */
.L_x_79:
        /* <DEDUP_REMOVED lines=10> */
.L_x_82:
[----:B------:R-:W-:Y:S05]  /*3b90*/  BSYNC B1 ;  /* 0x0000000000017941 */ /* 0x000fea0003800000 */
.L_x_81:
        /* <DEDUP_REMOVED lines=10> */
.L_x_84:
[----:B------:R-:W-:Y:S05]  /*3c40*/  BSYNC B1 ;  /* 0x0000000000017941 */ /* 0x000fea0003800000 */
.L_x_83:
        /* <DEDUP_REMOVED lines=9> */
.L_x_86:
[----:B------:R-:W-:Y:S05]  /*3ce0*/  BSYNC B1 ;  /* 0x0000000000017941 */ /* 0x000fea0003800000 */
.L_x_85:
        /* <DEDUP_REMOVED lines=9> */
.L_x_88:
[----:B------:R-:W-:Y:S05]  /*3d80*/  BSYNC B1 ;  /* 0x0000000000017941 */ /* 0x000fea0003800000 */
.L_x_87:
        /* <DEDUP_REMOVED lines=10> */
.L_x_90:
[----:B------:R-:W-:Y:S05]  /*3e30*/  BSYNC B1 ;  /* 0x0000000000017941 */ /* 0x000fea0003800000 */
.L_x_89:
        /* <DEDUP_REMOVED lines=10> */
.L_x_92:
[----:B------:R-:W-:Y:S05]  /*3ee0*/  BSYNC B1 ;  /* 0x0000000000017941 */ /* 0x000fea0003800000 */
.L_x_91:
        /* <DEDUP_REMOVED lines=9> */
.L_x_94:
[----:B------:R-:W-:Y:S05]  /*3f80*/  BSYNC B1 ;  /* 0x0000000000017941 */ /* 0x000fea0003800000 */
.L_x_93:
        /* <DEDUP_REMOVED lines=9> */
.L_x_96:
[----:B------:R-:W-:Y:S05]  /*4020*/  BSYNC B1 ;  /* 0x0000000000017941 */ /* 0x000fea0003800000 */
.L_x_95:
        /* <DEDUP_REMOVED lines=10> */
.L_x_98:
[----:B------:R-:W-:Y:S05]  /*40d0*/  BSYNC B1 ;  /* 0x0000000000017941 */ /* 0x000fea0003800000 */
.L_x_97:
        /* <DEDUP_REMOVED lines=10> */
.L_x_100:
[----:B------:R-:W-:Y:S05]  /*4180*/  BSYNC B1 ;  /* 0x0000000000017941 */ /* 0x000fea0003800000 */
.L_x_99:
        /* <DEDUP_REMOVED lines=9> */
.L_x_102:
[----:B------:R-:W-:Y:S05]  /*4220*/  BSYNC B1 ;  /* 0x0000000000017941 */ /* 0x000fea0003800000 */
.L_x_101:
        /* <DEDUP_REMOVED lines=9> */
.L_x_104:
[----:B------:R-:W-:Y:S05]  /*42c0*/  BSYNC B1 ;  /* 0x0000000000017941 */ /* 0x000fea0003800000 */
.L_x_103:
        /* <DEDUP_REMOVED lines=10> */
.L_x_106:
[----:B------:R-:W-:Y:S05]  /*4370*/  BSYNC B1 ;  /* 0x0000000000017941 */ /* 0x000fea0003800000 */
.L_x_105:
        /* <DEDUP_REMOVED lines=10> */
.L_x_108:
[----:B------:R-:W-:Y:S05]  /*4420*/  BSYNC B1 ;  /* 0x0000000000017941 */ /* 0x000fea0003800000 */
.L_x_107:
        /* <DEDUP_REMOVED lines=9> */
.L_x_110:
[----:B------:R-:W-:Y:S05]  /*44c0*/  BSYNC B1 ;  /* 0x0000000000017941 */ /* 0x000fea0003800000 */
.L_x_109:
        /* <DEDUP_REMOVED lines=9> */
.L_x_112:
[----:B------:R-:W-:Y:S05]  /*4560*/  BSYNC B1 ;  /* 0x0000000000017941 */ /* 0x000fea0003800000 */
.L_x_111:
        /* <DEDUP_REMOVED lines=10> */
.L_x_114:
[----:B------:R-:W-:Y:S05]  /*4610*/  BSYNC B1 ;  /* 0x0000000000017941 */ /* 0x000fea0003800000 */
.L_x_113:
        /* <DEDUP_REMOVED lines=10> */
.L_x_116:
[----:B------:R-:W-:Y:S05]  /*46c0*/  BSYNC B1 ;  /* 0x0000000000017941 */ /* 0x000fea0003800000 */
.L_x_115:
        /* <DEDUP_REMOVED lines=9> */
.L_x_118:
[----:B------:R-:W-:Y:S05]  /*4760*/  BSYNC B1 ;  /* 0x0000000000017941 */ /* 0x000fea0003800000 */
.L_x_117:
        /* <DEDUP_REMOVED lines=9> */
.L_x_120:
[----:B------:R-:W-:Y:S05]  /*4800*/  BSYNC B1 ;  /* 0x0000000000017941 */ /* 0x000fea0003800000 */
.L_x_119:
        /* <DEDUP_REMOVED lines=10> */
.L_x_122:
[----:B------:R-:W-:Y:S05]  /*48b0*/  BSYNC B1 ;  /* 0x0000000000017941 */ /* 0x000fea0003800000 */
.L_x_121:
        /* <DEDUP_REMOVED lines=10> */
.L_x_124:
[----:B------:R-:W-:Y:S05]  /*4960*/  BSYNC B1 ;  /* 0x0000000000017941 */ /* 0x000fea0003800000 */
.L_x_123:
        /* <DEDUP_REMOVED lines=9> */
.L_x_126:
[----:B------:R-:W-:Y:S05]  /*4a00*/  BSYNC B1 ;  /* 0x0000000000017941 */ /* 0x000fea0003800000 */
.L_x_125:
        /* <DEDUP_REMOVED lines=9> */
.L_x_128:
[----:B------:R-:W-:Y:S05]  /*4aa0*/  BSYNC B1 ;  /* 0x0000000000017941 */ /* 0x000fea0003800000 */
.L_x_127:
        /* <DEDUP_REMOVED lines=10> */
.L_x_130:
[----:B------:R-:W-:Y:S05]  /*4b50*/  BSYNC B1 ;  /* 0x0000000000017941 */ /* 0x000fea0003800000 */
.L_x_129:
        /* <DEDUP_REMOVED lines=10> */
.L_x_132:
[----:B------:R-:W-:Y:S05]  /*4c00*/  BSYNC B1 ;  /* 0x0000000000017941 */ /* 0x000fea0003800000 */
.L_x_131:
        /* <DEDUP_REMOVED lines=9> */
.L_x_134:
[----:B------:R-:W-:Y:S05]  /*4ca0*/  BSYNC B1 ;  /* 0x0000000000017941 */ /* 0x000fea0003800000 */
.L_x_133:
        /* <DEDUP_REMOVED lines=9> */
.L_x_136:
[----:B------:R-:W-:Y:S05]  /*4d40*/  BSYNC B1 ;  /* 0x0000000000017941 */ /* 0x000fea0003800000 */
.L_x_135:
        /* <DEDUP_REMOVED lines=10> */
.L_x_138:
[----:B------:R-:W-:Y:S05]  /*4df0*/  BSYNC B1 ;  /* 0x0000000000017941 */ /* 0x000fea0003800000 */
.L_x_137:
        /* <DEDUP_REMOVED lines=10> */
.L_x_140:
[----:B------:R-:W-:Y:S05]  /*4ea0*/  BSYNC B1 ;  /* 0x0000000000017941 */ /* 0x000fea0003800000 */
.L_x_139:
        /* <DEDUP_REMOVED lines=9> */
.L_x_142:
[----:B------:R-:W-:Y:S05]  /*4f40*/  BSYNC B1 ;  /* 0x0000000000017941 */ /* 0x000fea0003800000 */
.L_x_141:
        /* <DEDUP_REMOVED lines=9> */
.L_x_144:
[----:B------:R-:W-:Y:S05]  /*4fe0*/  BSYNC B1 ;  /* 0x0000000000017941 */ /* 0x000fea0003800000 */
.L_x_143:
        /* <DEDUP_REMOVED lines=10> */
.L_x_146:
[----:B------:R-:W-:Y:S05]  /*5090*/  BSYNC B1 ;  /* 0x0000000000017941 */ /* 0x000fea0003800000 */
.L_x_145:
        /* <DEDUP_REMOVED lines=10> */
.L_x_148:
[----:B------:R-:W-:Y:S05]  /*5140*/  BSYNC B1 ;  /* 0x0000000000017941 */ /* 0x000fea0003800000 */
.L_x_147:
        /* <DEDUP_REMOVED lines=9> */
.L_x_150:
[----:B------:R-:W-:Y:S05]  /*51e0*/  BSYNC B1 ;  /* 0x0000000000017941 */ /* 0x000fea0003800000 */
.L_x_149:
        /* <DEDUP_REMOVED lines=9> */
.L_x_152:
[----:B------:R-:W-:Y:S05]  /*5280*/  BSYNC B1 ;  /* 0x0000000000017941 */ /* 0x000fea0003800000 */
.L_x_151:
        /* <DEDUP_REMOVED lines=10> */
.L_x_154:
[----:B------:R-:W-:Y:S05]  /*5330*/  BSYNC B1 ;  /* 0x0000000000017941 */ /* 0x000fea0003800000 */
.L_x_153:
        /* <DEDUP_REMOVED lines=10> */
.L_x_156:
[----:B------:R-:W-:Y:S05]  /*53e0*/  BSYNC B1 ;  /* 0x0000000000017941 */ /* 0x000fea0003800000 */
.L_x_155:
        /* <DEDUP_REMOVED lines=9> */
.L_x_158:
[----:B------:R-:W-:Y:S05]  /*5480*/  BSYNC B1 ;  /* 0x0000000000017941 */ /* 0x000fea0003800000 */
.L_x_157:
        /* <DEDUP_REMOVED lines=9> */
.L_x_160:
[----:B------:R-:W-:Y:S05]  /*5520*/  BSYNC B1 ;  /* 0x0000000000017941 */ /* 0x000fea0003800000 */
.L_x_159:
        /* <DEDUP_REMOVED lines=10> */
.L_x_162:
[----:B------:R-:W-:Y:S05]  /*55d0*/  BSYNC B1 ;  /* 0x0000000000017941 */ /* 0x000fea0003800000 */
.L_x_161:
        /* <DEDUP_REMOVED lines=10> */
.L_x_164:
[----:B------:R-:W-:Y:S05]  /*5680*/  BSYNC B1 ;  /* 0x0000000000017941 */ /* 0x000fea0003800000 */
.L_x_163:
        /* <DEDUP_REMOVED lines=9> */
.L_x_166:
[----:B------:R-:W-:Y:S05]  /*5720*/  BSYNC B1 ;  /* 0x0000000000017941 */ /* 0x000fea0003800000 */
.L_x_165:
        /* <DEDUP_REMOVED lines=9> */
.L_x_168:
[----:B------:R-:W-:Y:S05]  /*57c0*/  BSYNC B1 ;  /* 0x0000000000017941 */ /* 0x000fea0003800000 */
.L_x_167:
        /* <DEDUP_REMOVED lines=10> */
.L_x_170:
[----:B------:R-:W-:Y:S05]  /*5870*/  BSYNC B1 ;  /* 0x0000000000017941 */ /* 0x000fea0003800000 */
.L_x_169:
        /* <DEDUP_REMOVED lines=10> */
.L_x_172:
[----:B------:R-:W-:Y:S05]  /*5920*/  BSYNC B1 ;  /* 0x0000000000017941 */ /* 0x000fea0003800000 */
.L_x_171:
        /* <DEDUP_REMOVED lines=9> */
.L_x_174:
[----:B------:R-:W-:Y:S05]  /*59c0*/  BSYNC B1 ;  /* 0x0000000000017941 */ /* 0x000fea0003800000 */
.L_x_173:
        /* <DEDUP_REMOVED lines=9> */
.L_x_176:
[----:B------:R-:W-:Y:S05]  /*5a60*/  BSYNC B1 ;  /* 0x0000000000017941 */ /* 0x000fea0003800000 */
.L_x_175:
        /* <DEDUP_REMOVED lines=10> */
.L_x_178:
[----:B------:R-:W-:Y:S05]  /*5b10*/  BSYNC B1 ;  /* 0x0000000000017941 */ /* 0x000fea0003800000 */
.L_x_177:
        /* <DEDUP_REMOVED lines=10> */
.L_x_180:
[----:B------:R-:W-:Y:S05]  /*5bc0*/  BSYNC B1 ;  /* 0x0000000000017941 */ /* 0x000fea0003800000 */
.L_x_179:
        /* <DEDUP_REMOVED lines=9> */
.L_x_182:
[----:B------:R-:W-:Y:S05]  /*5c60*/  BSYNC B1 ;  /* 0x0000000000017941 */ /* 0x000fea0003800000 */
.L_x_181:
        /* <DEDUP_REMOVED lines=9> */
.L_x_184:
[----:B------:R-:W-:Y:S05]  /*5d00*/  BSYNC B1 ;  /* 0x0000000000017941 */ /* 0x000fea0003800000 */
.L_x_183:
        /* <DEDUP_REMOVED lines=10> */
.L_x_186:
[----:B------:R-:W-:Y:S05]  /*5db0*/  BSYNC B1 ;  /* 0x0000000000017941 */ /* 0x000fea0003800000 */
.L_x_185:
        /* <DEDUP_REMOVED lines=10> */
.L_x_188:
[----:B------:R-:W-:Y:S05]  /*5e60*/  BSYNC B1 ;  /* 0x0000000000017941 */ /* 0x000fea0003800000 */
.L_x_187:
        /* <DEDUP_REMOVED lines=9> */
.L_x_190:
[----:B------:R-:W-:Y:S05]  /*5f00*/  BSYNC B1 ;  /* 0x0000000000017941 */ /* 0x000fea0003800000 */
.L_x_189:
        /* <DEDUP_REMOVED lines=9> */
.L_x_192:
[----:B------:R-:W-:Y:S05]  /*5fa0*/  BSYNC B1 ;  /* 0x0000000000017941 */ /* 0x000fea0003800000 */
.L_x_191:
        /* <DEDUP_REMOVED lines=10> */
.L_x_194:
[----:B------:R-:W-:Y:S05]  /*6050*/  BSYNC B1 ;  /* 0x0000000000017941 */ /* 0x000fea0003800000 */
.L_x_193:
        /* <DEDUP_REMOVED lines=10> */
.L_x_196:
[----:B------:R-:W-:Y:S05]  /*6100*/  BSYNC B1 ;  /* 0x0000000000017941 */ /* 0x000fea0003800000 */
.L_x_195:
        /* <DEDUP_REMOVED lines=9> */
.L_x_198:
[----:B------:R-:W-:Y:S05]  /*61a0*/  BSYNC B1 ;  /* 0x0000000000017941 */ /* 0x000fea0003800000 */
.L_x_197:
        /* <DEDUP_REMOVED lines=9> */
.L_x_200:
[----:B------:R-:W-:Y:S05]  /*6240*/  BSYNC B1 ;  /* 0x0000000000017941 */ /* 0x000fea0003800000 */
.L_x_199:
        /* <DEDUP_REMOVED lines=10> */
.L_x_202:
[----:B------:R-:W-:Y:S05]  /*62f0*/  BSYNC B1 ;  /* 0x0000000000017941 */ /* 0x000fea0003800000 */
.L_x_201:
        /* <DEDUP_REMOVED lines=10> */
.L_x_204:
[----:B------:R-:W-:Y:S05]  /*63a0*/  BSYNC B1 ;  /* 0x0000000000017941 */ /* 0x000fea0003800000 */
.L_x_203:
        /* <DEDUP_REMOVED lines=9> */
.L_x_206:
[----:B------:R-:W-:Y:S05]  /*6440*/  BSYNC B1 ;  /* 0x0000000000017941 */ /* 0x000fea0003800000 */
.L_x_205:
        /* <DEDUP_REMOVED lines=9> */
.L_x_208:
[----:B------:R-:W-:Y:S05]  /*64e0*/  BSYNC B1 ;  /* 0x0000000000017941 */ /* 0x000fea0003800000 */
.L_x_207:
        /* <DEDUP_REMOVED lines=10> */
.L_x_210:
[----:B------:R-:W-:Y:S05]  /*6590*/  BSYNC B1 ;  /* 0x0000000000017941 */ /* 0x000fea0003800000 */
.L_x_209:
        /* <DEDUP_REMOVED lines=10> */
.L_x_212:
[----:B------:R-:W-:Y:S05]  /*6640*/  BSYNC B1 ;  /* 0x0000000000017941 */ /* 0x000fea0003800000 */
.L_x_211:
        /* <DEDUP_REMOVED lines=9> */
.L_x_214:
[----:B------:R-:W-:Y:S05]  /*66e0*/  BSYNC B1 ;  /* 0x0000000000017941 */ /* 0x000fea0003800000 */
.L_x_213:
        /* <DEDUP_REMOVED lines=9> */
.L_x_216:
[----:B------:R-:W-:Y:S05]  /*6780*/  BSYNC B1 ;  /* 0x0000000000017941 */ /* 0x000fea0003800000 */
.L_x_215:
        /* <DEDUP_REMOVED lines=10> */
.L_x_218:
[----:B------:R-:W-:Y:S05]  /*6830*/  BSYNC B1 ;  /* 0x0000000000017941 */ /* 0x000fea0003800000 */
.L_x_217:
        /* <DEDUP_REMOVED lines=10> */
.L_x_220:
[----:B------:R-:W-:Y:S05]  /*68e0*/  BSYNC B1 ;  /* 0x0000000000017941 */ /* 0x000fea0003800000 */
.L_x_219:
        /* <DEDUP_REMOVED lines=9> */
.L_x_222:
[----:B------:R-:W-:Y:S05]  /*6980*/  BSYNC B1 ;  /* 0x0000000000017941 */ /* 0x000fea0003800000 */
.L_x_221:
        /* <DEDUP_REMOVED lines=9> */
.L_x_224:
[----:B------:R-:W-:Y:S05]  /*6a20*/  BSYNC B1 ;  /* 0x0000000000017941 */ /* 0x000fea0003800000 */
.L_x_223:
        /* <DEDUP_REMOVED lines=10> */
.L_x_226:
[----:B------:R-:W-:Y:S05]  /*6ad0*/  BSYNC B1 ;  /* 0x0000000000017941 */ /* 0x000fea0003800000 */
.L_x_225:
        /* <DEDUP_REMOVED lines=10> */
.L_x_228:
[----:B------:R-:W-:Y:S05]  /*6b80*/  BSYNC B1 ;  /* 0x0000000000017941 */ /* 0x000fea0003800000 */
.L_x_227:
        /* <DEDUP_REMOVED lines=9> */
.L_x_230:
[----:B------:R-:W-:Y:S05]  /*6c20*/  BSYNC B1 ;  /* 0x0000000000017941 */ /* 0x000fea0003800000 */
.L_x_229:
        /* <DEDUP_REMOVED lines=9> */
.L_x_232:
[----:B------:R-:W-:Y:S05]  /*6cc0*/  BSYNC B1 ;  /* 0x0000000000017941 */ /* 0x000fea0003800000 */
.L_x_231:
        /* <DEDUP_REMOVED lines=10> */
.L_x_234:
[----:B------:R-:W-:Y:S05]  /*6d70*/  BSYNC B1 ;  /* 0x0000000000017941 */ /* 0x000fea0003800000 */
.L_x_233:
        /* <DEDUP_REMOVED lines=10> */
.L_x_236:
[----:B------:R-:W-:Y:S05]  /*6e20*/  BSYNC B1 ;  /* 0x0000000000017941 */ /* 0x000fea0003800000 */
.L_x_235:
        /* <DEDUP_REMOVED lines=9> */
.L_x_238:
[----:B------:R-:W-:Y:S05]  /*6ec0*/  BSYNC B1 ;  /* 0x0000000000017941 */ /* 0x000fea0003800000 */
.L_x_237:
        /* <DEDUP_REMOVED lines=9> */
.L_x_240:
[----:B------:R-:W-:Y:S05]  /*6f60*/  BSYNC B1 ;  /* 0x0000000000017941 */ /* 0x000fea0003800000 */
.L_x_239:
        /* <DEDUP_REMOVED lines=10> */
.L_x_242:
[----:B------:R-:W-:Y:S05]  /*7010*/  BSYNC B1 ;  /* 0x0000000000017941 */ /* 0x000fea0003800000 */
.L_x_241:
        /* <DEDUP_REMOVED lines=10> */
.L_x_244:
[----:B------:R-:W-:Y:S05]  /*70c0*/  BSYNC B1 ;  /* 0x0000000000017941 */ /* 0x000fea0003800000 */
.L_x_243:
        /* <DEDUP_REMOVED lines=9> */
.L_x_246:
[----:B------:R-:W-:Y:S05]  /*7160*/  BSYNC B1 ;  /* 0x0000000000017941 */ /* 0x000fea0003800000 */
.L_x_245:
        /* <DEDUP_REMOVED lines=9> */
.L_x_248:
[----:B------:R-:W-:Y:S05]  /*7200*/  BSYNC B1 ;  /* 0x0000000000017941 */ /* 0x000fea0003800000 */
.L_x_247:
        /* <DEDUP_REMOVED lines=10> */
.L_x_250:
[----:B------:R-:W-:Y:S05]  /*72b0*/  BSYNC B1 ;  /* 0x0000000000017941 */ /* 0x000fea0003800000 */
.L_x_249:
        /* <DEDUP_REMOVED lines=10> */
.L_x_252:
[----:B------:R-:W-:Y:S05]  /*7360*/  BSYNC B1 ;  /* 0x0000000000017941 */ /* 0x000fea0003800000 */
.L_x_251:
        /* <DEDUP_REMOVED lines=9> */
.L_x_254:
[----:B------:R-:W-:Y:S05]  /*7400*/  BSYNC B1 ;  /* 0x0000000000017941 */ /* 0x000fea0003800000 */
.L_x_253:
        /* <DEDUP_REMOVED lines=9> */
.L_x_256:
[----:B------:R-:W-:Y:S05]  /*74a0*/  BSYNC B1 ;  /* 0x0000000000017941 */ /* 0x000fea0003800000 */
.L_x_255:
        /* <DEDUP_REMOVED lines=10> */
.L_x_258:
[----:B------:R-:W-:Y:S05]  /*7550*/  BSYNC B1 ;  /* 0x0000000000017941 */ /* 0x000fea0003800000 */
.L_x_257:
        /* <DEDUP_REMOVED lines=10> */
.L_x_260:
[----:B------:R-:W-:Y:S05]  /*7600*/  BSYNC B1 ;  /* 0x0000000000017941 */ /* 0x000fea0003800000 */
.L_x_259:
        /* <DEDUP_REMOVED lines=9> */
.L_x_262:
[----:B------:R-:W-:Y:S05]  /*76a0*/  BSYNC B1 ;  /* 0x0000000000017941 */ /* 0x000fea0003800000 */
.L_x_261:
        /* <DEDUP_REMOVED lines=9> */
.L_x_264:
[----:B------:R-:W-:Y:S05]  /*7740*/  BSYNC B1 ;  /* 0x0000000000017941 */ /* 0x000fea0003800000 */
.L_x_263:
        /* <DEDUP_REMOVED lines=10> */
.L_x_266:
[----:B------:R-:W-:Y:S05]  /*77f0*/  BSYNC B1 ;  /* 0x0000000000017941 */ /* 0x000fea0003800000 */
.L_x_265:
        /* <DEDUP_REMOVED lines=10> */
.L_x_268:
[----:B------:R-:W-:Y:S05]  /*78a0*/  BSYNC B1 ;  /* 0x0000000000017941 */ /* 0x000fea0003800000 */
.L_x_267:
        /* <DEDUP_REMOVED lines=9> */
.L_x_270:
[----:B------:R-:W-:Y:S05]  /*7940*/  BSYNC B1 ;  /* 0x0000000000017941 */ /* 0x000fea0003800000 */
.L_x_269:
        /* <DEDUP_REMOVED lines=9> */
.L_x_272:
[----:B------:R-:W-:Y:S05]  /*79e0*/  BSYNC B1 ;  /* 0x0000000000017941 */ /* 0x000fea0003800000 */
.L_x_271:
        /* <DEDUP_REMOVED lines=10> */
.L_x_274:
[----:B------:R-:W-:Y:S05]  /*7a90*/  BSYNC B1 ;  /* 0x0000000000017941 */ /* 0x000fea0003800000 */
.L_x_273:
        /* <DEDUP_REMOVED lines=10> */
.L_x_276:
[----:B------:R-:W-:Y:S05]  /*7b40*/  BSYNC B1 ;  /* 0x0000000000017941 */ /* 0x000fea0003800000 */
.L_x_275:
        /* <DEDUP_REMOVED lines=9> */
.L_x_278:
[----:B------:R-:W-:Y:S05]  /*7be0*/  BSYNC B1 ;  /* 0x0000000000017941 */ /* 0x000fea0003800000 */
.L_x_277:
        /* <DEDUP_REMOVED lines=9> */
.L_x_280:
[----:B------:R-:W-:Y:S05]  /*7c80*/  BSYNC B1 ;  /* 0x0000000000017941 */ /* 0x000fea0003800000 */
.L_x_279:
        /* <DEDUP_REMOVED lines=10> */
.L_x_282:
[----:B------:R-:W-:Y:S05]  /*7d30*/  BSYNC B1 ;  /* 0x0000000000017941 */ /* 0x000fea0003800000 */
.L_x_281:
        /* <DEDUP_REMOVED lines=10> */
.L_x_284:
[----:B------:R-:W-:Y:S05]  /*7de0*/  BSYNC B1 ;  /* 0x0000000000017941 */ /* 0x000fea0003800000 */
.L_x_283:
        /* <DEDUP_REMOVED lines=9> */
.L_x_286:
[----:B------:R-:W-:Y:S05]  /*7e80*/  BSYNC B1 ;  /* 0x0000000000017941 */ /* 0x000fea0003800000 */
.L_x_285:
        /* <DEDUP_REMOVED lines=9> */
.L_x_288:
[----:B------:R-:W-:Y:S05]  /*7f20*/  BSYNC B1 ;  /* 0x0000000000017941 */ /* 0x000fea0003800000 */
.L_x_287:
        /* <DEDUP_REMOVED lines=10> */
.L_x_290:
[----:B------:R-:W-:Y:S05]  /*7fd0*/  BSYNC B1 ;  /* 0x0000000000017941 */ /* 0x000fea0003800000 */
.L_x_289:
        /* <DEDUP_REMOVED lines=10> */
.L_x_292:
[----:B------:R-:W-:Y:S05]  /*8080*/  BSYNC B1 ;  /* 0x0000000000017941 */ /* 0x000fea0003800000 */
.L_x_291:
[----:B01--45:R-:W-:Y:S01]  /*8090*/  LOP3.LUT R7, R18, 0xffffe000, RZ, 0xc0, !PT ;  /* 0xffffe00012077812 */ /* 0x033fe200078ec0ff */
        /* <DEDUP_REMOVED lines=8> */
.L_x_294:
[----:B------:R-:W-:Y:S05]  /*8120*/  BSYNC B1 ;  /* 0x0000000000017941 */ /* 0x000fea0003800000 */
.L_x_293:
[----:B0----5:R-:W-:Y:S01]  /*8130*/  LOP3.LUT R5, R18, 0xffffe000, RZ, 0xc0, !PT ;  /* 0xffffe00012057812 */ /* 0x021fe200078ec0ff */
[----:B------:R-:W-:Y:S01]  /*8140*/  @P1 IMAD.MOV.U32 R4, RZ, RZ, R10 ;  /* 0x000000ffff041224 */ /* 0x000fe200078e000a */
[----:B------:R-:W-:Y:S01]  /*8150*/  ISETP.GT.AND P0, PT, R3, 0x8, P0 ;  /* 0x000000080300780c */ /* 0x000fe20000704270 */
[----:B------:R-:W-:Y:S02]  /*8160*/  BSSY B1, `(.L_x_295) ;  /* 0x0000008000017945 */ /* 0x000fe40003800000 */
[----:B------:R-:W-:-:S04]  /*8170*/  FMUL R5, R5, R152 ;  /* 0x0000009805057220 */ /* 0x000fc80000400000 */
[----:B------:R-:W-:Y:S01]  /*8180*/  FFMA R7, R150, R153, R5 ;  /* 0x0000009996077223 */ /* 0x000fe20000000005 */
[----:B------:R-:W-:-:S04]  /*8190*/  @P1 IMAD.MOV.U32 R5, RZ, RZ, R11 ;  /* 0x000000ffff051224 */ /* 0x000fc800078e000b */
[----:B------:R-:W-:-:S05]  /*81a0*/  F2FP.TF32.F32.PACK_B R7, R7 ;  /* 0x00000007ff07723e */ /* 0x000fca00024050ff */
[----:B------:R0:W-:Y:S01]  /*81b0*/  @P1 STG.E desc[UR54][R4.64+0x3e0], R7 ;  /* 0x0003e00704001986 */ /* 0x0001e2000c101936 */
[----:B------:R-:W-:Y:S05]  /*81c0*/  @!P0 BRA `(.L_x_296) ;  /* 0x0000000000048947 */ /* 0x000fea0003800000 */
[----:B------:R4:W5:Y:S02]  /*81d0*/  LDG.E.LTC128B R18, desc[UR54][R8.64+0x3e4] ;  /* 0x0003e43608127981 */ /* 0x000964000c1e1920 */
.L_x_296:
[----:B------:R-:W-:Y:S05]  /*81e0*/  BSYNC B1 ;  /* 0x0000000000017941 */ /* 0x000fea0003800000 */
.L_x_295:
[----:B------:R-:W-:Y:S05]  /*81f0*/  @!P0 BRA `(.L_x_297) ;  /* 0x0000002400308947 */ /* 0x000fea0003800000 */
[----:B-----5:R-:W-:-:S05]  /*8200*/  LOP3.LUT R3, R18, 0xffffe000, RZ, 0xc0, !PT ;  /* 0xffffe00012037812 */ /* 0x020fca00078ec0ff */
[----:B------:R-:W-:-:S04]  /*8210*/  FMUL R0, R3, R152 ;  /* 0x0000009803007220 */ /* 0x000fc80000400000 */
[----:B------:R-:W-:-:S05]  /*8220*/  FFMA R151, R151, R153, R0 ;  /* 0x0000009997977223 */ /* 0x000fca0000000000 */
[----:B------:R-:W-:-:S05]  /*8230*/  F2FP.TF32.F32.PACK_B R151, R151 ;  /* 0x00000097ff97723e */ /* 0x000fca00024050ff */
[----:B------:R0:W-:Y:S01]  /*8240*/  STG.E desc[UR54][R10.64+0x3e4], R151 ;  /* 0x0003e4970a007986 */ /* 0x0001e2000c101936 */
[----:B------:R-:W-:Y:S05]  /*8250*/  BRA `(.L_x_297) ;  /* 0x0000002400187947 */ /* 0x000fea0003800000 */
.L_x_44:
[----:B------:R-:W-:Y:S01]  /*8260*/  ISETP.GT.AND P3, PT, R0, 0x1, PT ;  /* 0x000000010000780c */ /* 0x000fe20003f64270 */
[----:B------:R-:W-:Y:S01]  /*8270*/  ULDC.64 UR4, c[0x0][0x5c0] ;  /* 0x0001700000047ab9 */ /* 0x000fe20000000a00 */
[-C--:B------:R-:W-:Y:S01]  /*8280*/  FMUL R9, R24, R153.reuse ;  /* 0x0000009918097220 */ /* 0x080fe20000400000 */
[----:B------:R-:W-:Y:S01]  /*8290*/  LEA R4, P1, R168, UR4, 0x2 ;  /* 0x00000004a8047c11 */ /* 0x000fe2000f8210ff */
[-C--:B------:R-:W-:Y:S01]  /*82a0*/  FMUL R25, R25, R153.reuse ;  /* 0x0000009919197220 */ /* 0x080fe20000400000 */
[C---:B------:R-:W-:Y:S01]  /*82b0*/  ISETP.GT.AND P0, PT, R3.reuse, RZ, P3 ;  /* 0x000000ff0300720c */ /* 0x040fe20001f04270 */
[-C--:B------:R-:W-:Y:S01]  /*82c0*/  FMUL R13, R26, R153.reuse ;  /* 0x000000991a0d7220 */ /* 0x080fe20000400000 */
[----:B------:R-:W-:Y:S01]  /*82d0*/  ISETP.GT.AND P2, PT, R3, 0x8, P2 ;  /* 0x000000080300780c */ /* 0x000fe20001744270 */
[-C--:B------:R-:W-:Y:S01]  /*82e0*/  FMUL R27, R27, R153.reuse ;  /* 0x000000991b1b7220 */ /* 0x080fe20000400000 */
[----:B------:R-:W-:Y:S01]  /*82f0*/  LEA.HI.X R5, R168, UR5, R173, 0x2, P1 ;  /* 0x00000005a8057c11 */ /* 0x000fe200088f14ad */
[----:B------:R-:W-:Y:S01]  /*8300*/  FMUL R29, R29, R153 ;  /* 0x000000991d1d7220 */ /* 0x000fe20000400000 */
[----:B------:R-:W-:Y:S01]  /*8310*/  F2FP.TF32.F32.PACK_B R9, R9 ;  /* 0x00000009ff09723e */ /* 0x000fe200024050ff */
[-C--:B------:R-:W-:Y:S01]  /*8320*/  FMUL R31, R31, R153.reuse ;  /* 0x000000991f1f7220 */ /* 0x080fe20000400000 */
[C---:B------:R-:W-:Y:S01]  /*8330*/  SHF.L.U64.HI R11, R10.reuse, 0x5, R11 ;  /* 0x000000050a0b7819 */ /* 0x040fe2000001020b */
[----:B------:R-:W-:Y:S01]  /*8340*/  FMUL R33, R33, R153 ;  /* 0x0000009921217220 */ /* 0x000fe20000400000 */
[----:B------:R-:W-:Y:S01]  /*8350*/  LEA R6, P1, R10, R4, 0x5 ;  /* 0x000000040a067211 */ /* 0x000fe200078228ff */
[----:B------:R0:W-:Y:S01]  /*8360*/  @P4 STG.E desc[UR54][R4.64], R9 ;  /* 0x0000000904004986 */ /* 0x0001e2000c101936 */
[----:B------:R-:W-:Y:S01]  /*8370*/  F2FP.TF32.F32.PACK_B R25, R25 ;  /* 0x00000019ff19723e */ /* 0x000fe200024050ff */
[----:B------:R-:W-:Y:S01]  /*8380*/  FMUL R35, R35, R153 ;  /* 0x0000009923237220 */ /* 0x000fe20000400000 */
[----:B------:R-:W-:Y:S01]  /*8390*/  F2FP.TF32.F32.PACK_B R13, R13 ;  /* 0x0000000dff0d723e */ /* 0x000fe200024050ff */
[----:B------:R-:W-:Y:S01]  /*83a0*/  IMAD.X R7, R11, 0x1, R5, P1 ;  /* 0x000000010b077824 */ /* 0x000fe200008e0605 */
[C---:B------:R-:W-:Y:S01]  /*83b0*/  ISETP.GT.AND P4, PT, R0.reuse, 0x8, PT ;  /* 0x000000080000780c */ /* 0x040fe20003f84270 */
[----:B------:R-:W-:Y:S01]  /*83c0*/  @P0 STG.E desc[UR54][R4.64+0x4], R25 ;  /* 0x0000041904000986 */ /* 0x000fe2000c101936 */
[----:B------:R-:W-:Y:S01]  /*83d0*/  ISETP.GT.AND P0, PT, R0, 0x9, PT ;  /* 0x000000090000780c */ /* 0x000fe20003f04270 */
[-C--:B------:R-:W-:Y:S01]  /*83e0*/  FMUL R11, R30, R153.reuse ;  /* 0x000000991e0b7220 */ /* 0x080fe20000400000 */
[C---:B------:R-:W-:Y:S01]  /*83f0*/  ISETP.GT.AND P3, PT, R3.reuse, 0x8, P3 ;  /* 0x000000080300780c */ /* 0x040fe20001f64270 */
[----:B------:R1:W-:Y:S01]  /*8400*/  @P2 STG.E desc[UR54][R6.64], R13 ;  /* 0x0000000d06002986 */ /* 0x0003e2000c101936 */
[C---:B------:R-:W-:Y:S01]  /*8410*/  ISETP.GT.AND P1, PT, R3.reuse, RZ, P4 ;  /* 0x000000ff0300720c */ /* 0x040fe20002724270 */
[-C--:B0-----:R-:W-:Y:S01]  /*8420*/  FMUL R9, R28, R153.reuse ;  /* 0x000000991c097220 */ /* 0x081fe20000400000 */
[----:B------:R-:W-:Y:S01]  /*8430*/  ISETP.GT.AND P2, PT, R3, RZ, P0 ;  /* 0x000000ff0300720c */ /* 0x000fe20000744270 */
[-C--:B------:R-:W-:Y:S01]  /*8440*/  FMUL R37, R37, R153.reuse ;  /* 0x0000009925257220 */ /* 0x080fe20000400000 */
[----:B------:R-:W-:Y:S01]  /*8450*/  ISETP.GT.AND P4, PT, R3, 0x8, P4 ;  /* 0x000000080300780c */ /* 0x000fe20002784270 */
[----:B------:R-:W-:Y:S01]  /*8460*/  FMUL R39, R39, R153 ;  /* 0x0000009927277220 */ /* 0x000fe20000400000 */
[----:B------:R-:W-:Y:S01]  /*8470*/  F2FP.TF32.F32.PACK_B R27, R27 ;  /* 0x0000001bff1b723e */ /* 0x000fe200024050ff */
[----:B------:R-:W-:Y:S01]  /*8480*/  FMUL R41, R41, R153 ;  /* 0x0000009929297220 */ /* 0x000fe20000400000 */
[----:B------:R-:W-:Y:S01]  /*8490*/  F2FP.TF32.F32.PACK_B R9, R9 ;  /* 0x00000009ff09723e */ /* 0x000fe200024050ff */
[----:B------:R-:W-:Y:S01]  /*84a0*/  FMUL R43, R43, R153 ;  /* 0x000000992b2b7220 */ /* 0x000fe20000400000 */
[----:B------:R-:W-:Y:S01]  /*84b0*/  F2FP.TF32.F32.PACK_B R29, R29 ;  /* 0x0000001dff1d723e */ /* 0x000fe200024050ff */
[----:B------:R-:W-:Y:S01]  /*84c0*/  @P3 STG.E desc[UR54][R6.64+0x4], R27 ;  /* 0x0000041b06003986 */ /* 0x000fe2000c101936 */
[----:B------:R-:W-:Y:S01]  /*84d0*/  F2FP.TF32.F32.PACK_B R11, R11 ;  /* 0x0000000bff0b723e */ /* 0x000fe200024050ff */
[-C--:B-1----:R-:W-:Y:S01]  /*84e0*/  FMUL R13, R34, R153.reuse ;  /* 0x00000099220d7220 */ /* 0x082fe20000400000 */
[C---:B------:R-:W-:Y:S01]  /*84f0*/  ISETP.GT.AND P3, PT, R0.reuse, 0x11, PT ;  /* 0x000000110000780c */ /* 0x040fe20003f64270 */
[----:B------:R0:W-:Y:S01]  /*8500*/  @P1 STG.E desc[UR54][R4.64+0x20], R9 ;  /* 0x0000200904001986 */ /* 0x0001e2000c101936 */
[----:B------:R-:W-:Y:S01]  /*8510*/  ISETP.GT.AND P0, PT, R3, 0x8, P0 ;  /* 0x000000080300780c */ /* 0x000fe20000704270 */
[----:B------:R-:W-:Y:S01]  /*8520*/  FMUL R45, R45, R153 ;  /* 0x000000992d2d7220 */ /* 0x000fe20000400000 */
[----:B------:R-:W-:Y:S01]  /*8530*/  F2FP.TF32.F32.PACK_B R31, R31 ;  /* 0x0000001fff1f723e */ /* 0x000fe200024050ff */
[----:B------:R-:W-:Y:S01]  /*8540*/  @P2 STG.E desc[UR54][R4.64+0x24], R29 ;  /* 0x0000241d04002986 */ /* 0x000fe2000c101936 */
[----:B------:R-:W-:Y:S01]  /*8550*/  ISETP.GT.AND P2, PT, R0, 0x10, PT ;  /* 0x000000100000780c */ /* 0x000fe20003f44270 */
[----:B------:R-:W-:Y:S01]  /*8560*/  FMUL R47, R47, R153 ;  /* 0x000000992f2f7220 */ /* 0x000fe20000400000 */
[----:B------:R-:W-:Y:S01]  /*8570*/  F2FP.TF32.F32.PACK_B R33, R33 ;  /* 0x00000021ff21723e */ /* 0x000fe200024050ff */
[----:B------:R1:W-:Y:S01]  /*8580*/  @P4 STG.E desc[UR54][R6.64+0x20], R11 ;  /* 0x0000200b06004986 */ /* 0x0003e2000c101936 */
[----:B------:R-:W-:Y:S01]  /*8590*/  ISETP.GT.AND P1, PT, R3, RZ, P2 ;  /* 0x000000ff0300720c */ /* 0x000fe20001724270 */
[-C--:B------:R-:W-:Y:S01]  /*85a0*/  FMUL R49, R49, R153.reuse ;  /* 0x0000009931317220 */ /* 0x080fe20000400000 */
[C---:B------:R-:W-:Y:S01]  /*85b0*/  ISETP.GT.AND P4, PT, R3.reuse, RZ, P3 ;  /* 0x000000ff0300720c */ /* 0x040fe20001f84270 */
[----:B0-----:R-:W-:Y:S01]  /*85c0*/  FMUL R9, R32, R153 ;  /* 0x0000009920097220 */ /* 0x001fe20000400000 */
[----:B------:R-:W-:Y:S01]  /*85d0*/  ISETP.GT.AND P2, PT, R3, 0x8, P2 ;  /* 0x000000080300780c */ /* 0x000fe20001744270 */
[----:B------:R-:W-:Y:S01]  /*85e0*/  @P0 STG.E desc[UR54][R6.64+0x24], R31 ;  /* 0x0000241f06000986 */ /* 0x000fe2000c101936 */
[----:B------:R-:W-:Y:S01]  /*85f0*/  F2FP.TF32.F32.PACK_B R13, R13 ;  /* 0x0000000dff0d723e */ /* 0x000fe200024050ff */
[----:B------:R-:W-:Y:S01]  /*8600*/  FMUL R51, R51, R153 ;  /* 0x0000009933337220 */ /* 0x000fe20000400000 */
[----:B------:R-:W-:Y:S01]  /*8610*/  F2FP.TF32.F32.PACK_B R9, R9 ;  /* 0x00000009ff09723e */ /* 0x000fe200024050ff */
[-C--:B------:R-:W-:Y:S01]  /*8620*/  FMUL R53, R53, R153.reuse ;  /* 0x0000009935357220 */ /* 0x080fe20000400000 */
[----:B------:R-:W-:Y:S01]  /*8630*/  ISETP.GT.AND P0, PT, R0, 0x19, PT ;  /* 0x000000190000780c */ /* 0x000fe20003f04270 */
[----:B-1----:R-:W-:Y:S01]  /*8640*/  FMUL R11, R38, R153 ;  /* 0x00000099260b7220 */ /* 0x002fe20000400000 */
[----:B------:R-:W-:Y:S01]  /*8650*/  ISETP.GT.AND P3, PT, R3, 0x8, P3 ;  /* 0x000000080300780c */ /* 0x000fe20001f64270 */
[----:B------:R0:W-:Y:S01]  /*8660*/  @P1 STG.E desc[UR54][R4.64+0x40], R9 ;  /* 0x0000400904001986 */ /* 0x0001e2000c101936 */
[----:B------:R-:W-:Y:S01]  /*8670*/  F2FP.TF32.F32.PACK_B R35, R35 ;  /* 0x00000023ff23723e */ /* 0x000fe200024050ff */
        /* <DEDUP_REMOVED lines=10> */
[-C--:B0-----:R-:W-:Y:S01]  /*8720*/  FMUL R9, R36, R153.reuse ;  /* 0x0000009924097220 */ /* 0x081fe20000400000 */
[----:B------:R-:W-:Y:S01]  /*8730*/  ISETP.GT.AND P4, PT, R3, 0x8, P4 ;  /* 0x000000080300780c */ /* 0x000fe20002784270 */
[----:B------:R-:W-:Y:S01]  /*8740*/  @P3 STG.E desc[UR54][R6.64+0x44], R35 ;  /* 0x0000442306003986 */ /* 0x000fe2000c101936 */
[----:B------:R-:W-:Y:S01]  /*8750*/  ISETP.GT.AND P3, PT, R0, 0x21, PT ;  /* 0x000000210000780c */ /* 0x000fe20003f64270 */
[----:B------:R-:W-:Y:S01]  /*8760*/  FMUL R61, R61, R153 ;  /* 0x000000993d3d7220 */ /* 0x000fe20000400000 */
[----:B------:R-:W-:Y:S01]  /*8770*/  F2FP.TF32.F32.PACK_B R9, R9 ;  /* 0x00000009ff09723e */ /* 0x000fe200024050ff */
[-C--:B------:R-:W-:Y:S01]  /*8780*/  FMUL R63, R63, R153.reuse ;  /* 0x000000993f3f7220 */ /* 0x080fe20000400000 */
[----:B------:R-:W-:Y:S01]  /*8790*/  ISETP.GT.AND P0, PT, R3, 0x8, P0 ;  /* 0x000000080300780c */ /* 0x000fe20000704270 */
[----:B-1----:R-:W-:Y:S01]  /*87a0*/  FMUL R13, R42, R153 ;  /* 0x000000992a0d7220 */ /* 0x002fe20000400000 */
[----:B------:R-:W-:Y:S01]  /*87b0*/  F2FP.TF32.F32.PACK_B R39, R39 ;  /* 0x00000027ff27723e */ /* 0x000fe200024050ff */
        /* <DEDUP_REMOVED lines=145> */
[C---:B------:R-:W-:Y:S01]  /*90d0*/  ISETP.GT.AND P2, PT, R3.reuse, 0x8, P2 ;  /* 0x000000080300780c */ /* 0x040fe20001744270 */
[----:B------:R-:W-:Y:S01]  /*90e0*/  @P0 STG.E desc[UR54][R6.64+0x124], R63 ;  /* 0x0001243f06000986 */ /* 0x000fe2000c101936 */
[----:B------:R-:W-:Y:S01]  /*90f0*/  ISETP.GT.AND P3, PT, R3, 0x8, P3 ;  /* 0x000000080300780c */ /* 0x000fe20001f64270 */
[----:B------:R-:W-:Y:S01]  /*9100*/  FMUL R131, R131, R153 ;  /* 0x0000009983837220 */ /* 0x000fe20000400000 */
[----:B------:R-:W-:Y:S01]  /*9110*/  F2FP.TF32.F32.PACK_B R9, R9 ;  /* 0x00000009ff09723e */ /* 0x000fe200024050ff */
[-C--:B------:R-:W-:Y:S01]  /*9120*/  FMUL R133, R133, R153.reuse ;  /* 0x0000009985857220 */ /* 0x080fe20000400000 */
[----:B------:R-:W-:Y:S01]  /*9130*/  ISETP.GT.AND P0, PT, R0, 0x59, PT ;  /* 0x000000590000780c */ /* 0x000fe20003f04270 */
        /* <DEDUP_REMOVED lines=21> */
[C---:B------:R-:W-:Y:S01]  /*9290*/  ISETP.GT.AND P0, PT, R3.reuse, 0x8, P0 ;  /* 0x000000080300780c */ /* 0x040fe20000704270 */
[----:B-1----:R-:W-:Y:S01]  /*92a0*/  FMUL R13, R74, R153 ;  /* 0x000000994a0d7220 */ /* 0x002fe20000400000 */
[----:B------:R-:W-:Y:S01]  /*92b0*/  F2FP.TF32.F32.PACK_B R87, R87 ;  /* 0x00000057ff57723e */ /* 0x000fe200024050ff */
[----:B------:R0:W-:Y:S01]  /*92c0*/  @P1 STG.E desc[UR54][R4.64+0x160], R9 ;  /* 0x0001600904001986 */ /* 0x0001e2000c101936 */
[----:B------:R-:W-:Y:S01]  /*92d0*/  ISETP.GT.AND P1, PT, R3, RZ, P3 ;  /* 0x000000ff0300720c */ /* 0x000fe20001f24270 */
[-C--:B------:R-:W-:Y:S01]  /*92e0*/  FMUL R145, R145, R153.reuse ;  /* 0x0000009991917220 */ /* 0x080fe20000400000 */
[----:B------:R-:W-:Y:S01]  /*92f0*/  ISETP.GT.AND P3, PT, R3, 0x8, P3 ;  /* 0x000000080300780c */ /* 0x000fe20001f64270 */
[----:B------:R-:W-:Y:S01]  /*9300*/  @P2 STG.E desc[UR54][R4.64+0x164], R69 ;  /* 0x0001644504002986 */ /* 0x000fe2000c101936 */
[----:B------:R-:W-:Y:S01]  /*9310*/  ISETP.GT.AND P2, PT, R0, 0x61, PT ;  /* 0x000000610000780c */ /* 0x000fe20003f44270 */
[----:B------:R-:W-:Y:S01]  /*9320*/  FMUL R147, R147, R153 ;  /* 0x0000009993937220 */ /* 0x000fe20000400000 */
[----:B------:R-:W-:Y:S01]  /*9330*/  F2FP.TF32.F32.PACK_B R13, R13 ;  /* 0x0000000dff0d723e */ /* 0x000fe200024050ff */
[----:B------:R1:W-:Y:S01]  /*9340*/  @P4 STG.E desc[UR54][R6.64+0x160], R11 ;  /* 0x0001600b06004986 */ /* 0x0003e2000c101936 */
[----:B------:R-:W-:Y:S01]  /*9350*/  ISETP.GT.AND P4, PT, R3, RZ, P2 ;  /* 0x000000ff0300720c */ /* 0x000fe20001784270 */
[-C--:B------:R-:W-:Y:S01]  /*9360*/  FMUL R149, R149, R153.reuse ;  /* 0x0000009995957220 */ /* 0x080fe20000400000 */
[----:B------:R-:W-:Y:S01]  /*9370*/  ISETP.GT.AND P2, PT, R3, 0x8, P2 ;  /* 0x000000080300780c */ /* 0x000fe20001744270 */
[-C--:B0-----:R-:W-:Y:S01]  /*9380*/  FMUL R9, R72, R153.reuse ;  /* 0x0000009948097220 */ /* 0x081fe20000400000 */
[----:B------:R-:W-:Y:S01]  /*9390*/  @P0 STG.E desc[UR54][R6.64+0x164], R71 ;  /* 0x0001644706000986 */ /* 0x000fe2000c101936 */
[----:B------:R-:W-:Y:S01]  /*93a0*/  ISETP.GT.AND P0, PT, R0, 0x69, PT ;  /* 0x000000690000780c */ /* 0x000fe20003f04270 */
[----:B------:R-:W-:Y:S01]  /*93b0*/  FMUL R151, R151, R153 ;  /* 0x0000009997977220 */ /* 0x000fe20000400000 */
[----:B------:R-:W-:-:S02]  /*93c0*/  F2FP.TF32.F32.PACK_B R89, R89 ;  /* 0x00000059ff59723e */ /* 0x000fc400024050ff */
[----:B------:R-:W-:Y:S01]  /*93d0*/  F2FP.TF32.F32.PACK_B R9, R9 ;  /* 0x00000009ff09723e */ /* 0x000fe200024050ff */
[----:B-1----:R-:W-:Y:S01]  /*93e0*/  FMUL R11, R78, R153 ;  /* 0x000000994e0b7220 */ /* 0x002fe20000400000 */
[----:B------:R-:W-:-:S03]  /*93f0*/  F2FP.TF32.F32.PACK_B R91, R91 ;  /* 0x0000005bff5b723e */ /* 0x000fc600024050ff */
[----:B------:R0:W-:Y:S01]  /*9400*/  @P1 STG.E desc[UR54][R4.64+0x180], R9 ;  /* 0x0001800904001986 */ /* 0x0001e2000c101936 */
[----:B------:R-:W-:Y:S02]  /*9410*/  ISETP.GT.AND P1, PT, R0, 0x68, PT ;  /* 0x000000680000780c */ /* 0x000fe40003f24270 */
[----:B------:R-:W-:Y:S01]  /*9420*/  F2FP.TF32.F32.PACK_B R11, R11 ;  /* 0x0000000bff0b723e */ /* 0x000fe200024050ff */
[----:B------:R-:W-:Y:S01]  /*9430*/  @P4 STG.E desc[UR54][R4.64+0x184], R73 ;  /* 0x0001844904004986 */ /* 0x000fe2000c101936 */
[C---:B------:R-:W-:Y:S02]  /*9440*/  ISETP.GT.AND P4, PT, R3.reuse, RZ, P1 ;  /* 0x000000ff0300720c */ /* 0x040fe40000f84270 */
[C---:B------:R-:W-:Y:S01]  /*9450*/  ISETP.GT.AND P1, PT, R3.reuse, 0x8, P1 ;  /* 0x000000080300780c */ /* 0x040fe20000f24270 */
[----:B------:R1:W-:Y:S01]  /*9460*/  @P3 STG.E desc[UR54][R6.64+0x180], R13 ;  /* 0x0001800d06003986 */ /* 0x0003e2000c101936 */
[----:B------:R-:W-:Y:S02]  /*9470*/  ISETP.GT.AND P3, PT, R3, RZ, P0 ;  /* 0x000000ff0300720c */ /* 0x000fe40000764270 */
[----:B------:R-:W-:Y:S01]  /*9480*/  F2FP.TF32.F32.PACK_B R93, R93 ;  /* 0x0000005dff5d723e */ /* 0x000fe200024050ff */
[----:B0-----:R-:W-:Y:S01]  /*9490*/  FMUL R9, R76, R153 ;  /* 0x000000994c097220 */ /* 0x001fe20000400000 */
[----:B------:R-:W-:Y:S01]  /*94a0*/  @P2 STG.E desc[UR54][R6.64+0x184], R75 ;  /* 0x0001844b06002986 */ /* 0x000fe2000c101936 */
[----:B------:R-:W-:-:S02]  /*94b0*/  ISETP.GT.AND P2, PT, R0, 0x70, PT ;  /* 0x000000700000780c */ /* 0x000fc40003f44270 */
[----:B------:R-:W-:Y:S02]  /*94c0*/  F2FP.TF32.F32.PACK_B R95, R95 ;  /* 0x0000005fff5f723e */ /* 0x000fe400024050ff */
[----:B------:R-:W-:Y:S01]  /*94d0*/  F2FP.TF32.F32.PACK_B R9, R9 ;  /* 0x00000009ff09723e */ /* 0x000fe200024050ff */
[----:B-1----:R-:W-:Y:S01]  /*94e0*/  FMUL R13, R82, R153 ;  /* 0x00000099520d7220 */ /* 0x002fe20000400000 */
[----:B------:R-:W-:-:S03]  /*94f0*/  F2FP.TF32.F32.PACK_B R97, R97 ;  /* 0x00000061ff61723e */ /* 0x000fc600024050ff */
[----:B------:R0:W-:Y:S01]  /*9500*/  @P4 STG.E desc[UR54][R4.64+0x1a0], R9 ;  /* 0x0001a00904004986 */ /* 0x0001e2000c101936 */
[C---:B------:R-:W-:Y:S02]  /*9510*/  ISETP.GT.AND P4, PT, R3.reuse, RZ, P2 ;  /* 0x000000ff0300720c */ /* 0x040fe40001784270 */
[C---:B------:R-:W-:Y:S01]  /*9520*/  ISETP.GT.AND P2, PT, R3.reuse, 0x8, P2 ;  /* 0x000000080300780c */ /* 0x040fe20001744270 */
[----:B------:R-:W-:Y:S01]  /*9530*/  @P3 STG.E desc[UR54][R4.64+0x1a4], R77 ;  /* 0x0001a44d04003986 */ /* 0x000fe2000c101936 */
[C---:B------:R-:W-:Y:S02]  /*9540*/  ISETP.GT.AND P3, PT, R3.reuse, 0x8, P0 ;  /* 0x000000080300780c */ /* 0x040fe40000764270 */
[----:B------:R-:W-:Y:S01]  /*9550*/  ISETP.GT.AND P0, PT, R0, 0x71, PT ;  /* 0x000000710000780c */ /* 0x000fe20003f04270 */
[----:B------:R1:W-:Y:S01]  /*9560*/  @P1 STG.E desc[UR54][R6.64+0x1a0], R11 ;  /* 0x0001a00b06001986 */ /* 0x0003e2000c101936 */
[----:B------:R-:W-:Y:S02]  /*9570*/  F2FP.TF32.F32.PACK_B R13, R13 ;  /* 0x0000000dff0d723e */ /* 0x000fe400024050ff */
[----:B------:R-:W-:Y:S01]  /*9580*/  ISETP.GT.AND P1, PT, R3, RZ, P0 ;  /* 0x000000ff0300720c */ /* 0x000fe20000724270 */
[----:B0-----:R-:W-:Y:S01]  /*9590*/  FMUL R9, R80, R153 ;  /* 0x0000009950097220 */ /* 0x001fe20000400000 */
[----:B------:R-:W-:-:S02]  /*95a0*/  F2FP.TF32.F32.PACK_B R99, R99 ;  /* 0x00000063ff63723e */ /* 0x000fc400024050ff */
[----:B------:R-:W-:Y:S02]  /*95b0*/  F2FP.TF32.F32.PACK_B R101, R101 ;  /* 0x00000065ff65723e */ /* 0x000fe400024050ff */
[----:B------:R-:W-:Y:S01]  /*95c0*/  F2FP.TF32.F32.PACK_B R9, R9 ;  /* 0x00000009ff09723e */ /* 0x000fe200024050ff */
[----:B------:R-:W-:Y:S01]  /*95d0*/  @P3 STG.E desc[UR54][R6.64+0x1a4], R79 ;  /* 0x0001a44f06003986 */ /* 0x000fe2000c101936 */
[----:B------:R-:W-:Y:S01]  /*95e0*/  ISETP.GT.AND P3, PT, R3, 0x8, P0 ;  /* 0x000000080300780c */ /* 0x000fe20000764270 */
[----:B-1----:R-:W-:Y:S01]  /*95f0*/  FMUL R11, R86, R153 ;  /* 0x00000099560b7220 */ /* 0x002fe20000400000 */
[C---:B------:R-:W-:Y:S01]  /*9600*/  ISETP.GT.AND P0, PT, R0.reuse, 0x79, PT ;  /* 0x000000790000780c */ /* 0x040fe20003f04270 */
[----:B------:R0:W-:Y:S01]  /*9610*/  @P4 STG.E desc[UR54][R4.64+0x1c0], R9 ;  /* 0x0001c00904004986 */ /* 0x0001e2000c101936 */
[----:B------:R-:W-:Y:S02]  /*9620*/  F2FP.TF32.F32.PACK_B R103, R103 ;  /* 0x00000067ff67723e */ /* 0x000fe400024050ff */
[----:B------:R-:W-:Y:S01]  /*9630*/  F2FP.TF32.F32.PACK_B R11, R11 ;  /* 0x0000000bff0b723e */ /* 0x000fe200024050ff */
[----:B------:R-:W-:Y:S01]  /*9640*/  @P1 STG.E desc[UR54][R4.64+0x1c4], R81 ;  /* 0x0001c45104001986 */ /* 0x000fe2000c101936 */
[----:B------:R-:W-:-:S02]  /*9650*/  ISETP.GT.AND P1, PT, R0, 0x78, PT ;  /* 0x000000780000780c */ /* 0x000fc40003f24270 */
[----:B------:R-:W-:Y:S01]  /*9660*/  F2FP.TF32.F32.PACK_B R105, R105 ;  /* 0x00000069ff69723e */ /* 0x000fe200024050ff */
[----:B------:R1:W-:Y:S01]  /*9670*/  @P2 STG.E desc[UR54][R6.64+0x1c0], R13 ;  /* 0x0001c00d06002986 */ /* 0x0003e2000c101936 */
[C---:B------:R-:W-:Y:S02]  /*9680*/  ISETP.GT.AND P4, PT, R3.reuse, RZ, P1 ;  /* 0x000000ff0300720c */ /* 0x040fe40000f84270 */
[C---:B------:R-:W-:Y:S01]  /*9690*/  ISETP.GT.AND P2, PT, R3.reuse, RZ, P0 ;  /* 0x000000ff0300720c */ /* 0x040fe20000744270 */
[----:B0-----:R-:W-:Y:S01]  /*96a0*/  FMUL R9, R84, R153 ;  /* 0x0000009954097220 */ /* 0x001fe20000400000 */
[C---:B------:R-:W-:Y:S01]  /*96b0*/  ISETP.GT.AND P1, PT, R3.reuse, 0x8, P1 ;  /* 0x000000080300780c */ /* 0x040fe20000f24270 */
[----:B------:R-:W-:Y:S01]  /*96c0*/  @P3 STG.E desc[UR54][R6.64+0x1c4], R83 ;  /* 0x0001c45306003986 */ /* 0x000fe2000c101936 */
[----:B------:R-:W-:Y:S02]  /*96d0*/  ISETP.GT.AND P3, PT, R3, 0x8, P0 ;  /* 0x000000080300780c */ /* 0x000fe40000764270 */
[----:B------:R-:W-:-:S02]  /*96e0*/  F2FP.TF32.F32.PACK_B R9, R9 ;  /* 0x00000009ff09723e */ /* 0x000fc400024050ff */
[----:B------:R-:W-:Y:S01]  /*96f0*/  ISETP.GT.AND P0, PT, R0, 0x81, PT ;  /* 0x000000810000780c */ /* 0x000fe20003f04270 */
[----:B-1----:R-:W-:Y:S01]  /*9700*/  FMUL R13, R90, R153 ;  /* 0x000000995a0d7220 */ /* 0x002fe20000400000 */
[----:B------:R-:W-:Y:S01]  /*9710*/  F2FP.TF32.F32.PACK_B R107, R107 ;  /* 0x0000006bff6b723e */ /* 0x000fe200024050ff */
[----:B------:R0:W-:Y:S01]  /*9720*/  @P4 STG.E desc[UR54][R4.64+0x1e0], R9 ;  /* 0x0001e00904004986 */ /* 0x0001e2000c101936 */
[----:B------:R-:W-:Y:S02]  /*9730*/  F2FP.TF32.F32.PACK_B R109, R109 ;  /* 0x0000006dff6d723e */ /* 0x000fe400024050ff */
[----:B------:R-:W-:Y:S01]  /*9740*/  F2FP.TF32.F32.PACK_B R13, R13 ;  /* 0x0000000dff0d723e */ /* 0x000fe200024050ff */
[----:B------:R-:W-:Y:S01]  /*9750*/  @P2 STG.E desc[UR54][R4.64+0x1e4], R85 ;  /* 0x0001e45504002986 */ /* 0x000fe2000c101936 */
[----:B------:R-:W-:Y:S02]  /*9760*/  ISETP.GT.AND P2, PT, R0, 0x80, PT ;  /* 0x000000800000780c */ /* 0x000fe40003f44270 */
[----:B------:R-:W-:Y:S01]  /*9770*/  F2FP.TF32.F32.PACK_B R111, R111 ;  /* 0x0000006fff6f723e */ /* 0x000fe200024050ff */
[----:B------:R1:W-:Y:S01]  /*9780*/  @P1 STG.E desc[UR54][R6.64+0x1e0], R11 ;  /* 0x0001e00b06001986 */ /* 0x0003e2000c101936 */
[----:B------:R-:W-:-:S02]  /*9790*/  ISETP.GT.AND P4, PT, R3, RZ, P2 ;  /* 0x000000ff0300720c */ /* 0x000fc40001784270 */
[C---:B------:R-:W-:Y:S01]  /*97a0*/  ISETP.GT.AND P1, PT, R3.reuse, RZ, P0 ;  /* 0x000000ff0300720c */ /* 0x040fe20000724270 */
[----:B0-----:R-:W-:Y:S01]  /*97b0*/  FMUL R9, R88, R153 ;  /* 0x0000009958097220 */ /* 0x001fe20000400000 */
[C---:B------:R-:W-:Y:S01]  /*97c0*/  ISETP.GT.AND P2, PT, R3.reuse, 0x8, P2 ;  /* 0x000000080300780c */ /* 0x040fe20001744270 */
[----:B------:R-:W-:Y:S01]  /*97d0*/  @P3 STG.E desc[UR54][R6.64+0x1e4], R87 ;  /* 0x0001e45706003986 */ /* 0x000fe2000c101936 */
[----:B------:R-:W-:Y:S02]  /*97e0*/  ISETP.GT.AND P3, PT, R3, 0x8, P0 ;  /* 0x000000080300780c */ /* 0x000fe40000764270 */
[----:B------:R-:W-:Y:S02]  /*97f0*/  F2FP.TF32.F32.PACK_B R9, R9 ;  /* 0x00000009ff09723e */ /* 0x000fe400024050ff */
[----:B------:R-:W-:Y:S01]  /*9800*/  ISETP.GT.AND P0, PT, R0, 0x89, PT ;  /* 0x000000890000780c */ /* 0x000fe20003f04270 */
[----:B-1----:R-:W-:Y:S01]  /*9810*/  FMUL R11, R94, R153 ;  /* 0x000000995e0b7220 */ /* 0x002fe20000400000 */
[----:B------:R-:W-:Y:S01]  /*9820*/  F2FP.TF32.F32.PACK_B R113, R113 ;  /* 0x00000071ff71723e */ /* 0x000fe200024050ff */
[----:B------:R0:W-:Y:S01]  /*9830*/  @P4 STG.E desc[UR54][R4.64+0x200], R9 ;  /* 0x0002000904004986 */ /* 0x0001e2000c101936 */
[----:B------:R-:W-:-:S02]  /*9840*/  F2FP.TF32.F32.PACK_B R115, R115 ;  /* 0x00000073ff73723e */ /* 0x000fc400024050ff */
[----:B------:R-:W-:Y:S01]  /*9850*/  F2FP.TF32.F32.PACK_B R11, R11 ;  /* 0x0000000bff0b723e */ /* 0x000fe200024050ff */
[----:B------:R-:W-:Y:S01]  /*9860*/  @P1 STG.E desc[UR54][R4.64+0x204], R89 ;  /* 0x0002045904001986 */ /* 0x000fe2000c101936 */
[----:B------:R-:W-:Y:S02]  /*9870*/  ISETP.GT.AND P1, PT, R0, 0x88, PT ;  /* 0x000000880000780c */ /* 0x000fe40003f24270 */
[----:B------:R-:W-:Y:S01]  /*9880*/  F2FP.TF32.F32.PACK_B R117, R117 ;  /* 0x00000075ff75723e */ /* 0x000fe200024050ff */
[----:B------:R1:W-:Y:S01]  /*9890*/  @P2 STG.E desc[UR54][R6.64+0x200], R13 ;  /* 0x0002000d06002986 */ /* 0x0003e2000c101936 */
[C---:B------:R-:W-:Y:S02]  /*98a0*/  ISETP.GT.AND P4, PT, R3.reuse, RZ, P1 ;  /* 0x000000ff0300720c */ /* 0x040fe40000f84270 */
[C---:B------:R-:W-:Y:S01]  /*98b0*/  ISETP.GT.AND P2, PT, R3.reuse, RZ, P0 ;  /* 0x000000ff0300720c */ /* 0x040fe20000744270 */
[----:B0-----:R-:W-:Y:S01]  /*98c0*/  FMUL R9, R92, R153 ;  /* 0x000000995c097220 */ /* 0x001fe20000400000 */
[C---:B------:R-:W-:Y:S01]  /*98d0*/  ISETP.GT.AND P1, PT, R3.reuse, 0x8, P1 ;  /* 0x000000080300780c */ /* 0x040fe20000f24270 */
[----:B------:R-:W-:Y:S01]  /*98e0*/  @P3 STG.E desc[UR54][R6.64+0x204], R91 ;  /* 0x0002045b06003986 */ /* 0x000fe2000c101936 */
[----:B------:R-:W-:-:S02]  /*98f0*/  ISETP.GT.AND P3, PT, R3, 0x8, P0 ;  /* 0x000000080300780c */ /* 0x000fc40000764270 */
[----:B------:R-:W-:Y:S02]  /*9900*/  F2FP.TF32.F32.PACK_B R9, R9 ;  /* 0x00000009ff09723e */ /* 0x000fe400024050ff */
[----:B------:R-:W-:Y:S01]  /*9910*/  ISETP.GT.AND P0, PT, R0, 0x91, PT ;  /* 0x000000910000780c */ /* 0x000fe20003f04270 */
[----:B-1----:R-:W-:Y:S01]  /*9920*/  FMUL R13, R98, R153 ;  /* 0x00000099620d7220 */ /* 0x002fe20000400000 */
[----:B------:R-:W-:Y:S01]  /*9930*/  F2FP.TF32.F32.PACK_B R119, R119 ;  /* 0x00000077ff77723e */ /* 0x000fe200024050ff */
        /* <DEDUP_REMOVED lines=89> */
[----:B------:R-:W-:-:S03]  /*9ed0*/  ISETP.GT.AND P1, PT, R0, 0xb8, PT ;  /* 0x000000b80000780c */ /* 0x000fc60003f24270 */
[----:B------:R1:W-:Y:S01]  /*9ee0*/  @P2 STG.E desc[UR54][R6.64+0x2c0], R13 ;  /* 0x0002c00d06002986 */ /* 0x0003e2000c101936 */
[C---:B------:R-:W-:Y:S02]  /*9ef0*/  ISETP.GT.AND P4, PT, R3.reuse, RZ, P1 ;  /* 0x000000ff0300720c */ /* 0x040fe40000f84270 */
[C---:B------:R-:W-:Y:S01]  /*9f00*/  ISETP.GT.AND P2, PT, R3.reuse, RZ, P0 ;  /* 0x000000ff0300720c */ /* 0x040fe20000744270 */
[----:B0-----:R-:W-:Y:S01]  /*9f10*/  FMUL R9, R116, R153 ;  /* 0x0000009974097220 */ /* 0x001fe20000400000 */
[C---:B------:R-:W-:Y:S01]  /*9f20*/  ISETP.GT.AND P1, PT, R3.reuse, 0x8, P1 ;  /* 0x000000080300780c */ /* 0x040fe20000f24270 */
[----:B------:R-:W-:Y:S01]  /*9f30*/  @P3 STG.E desc[UR54][R6.64+0x2c4], R115 ;  /* 0x0002c47306003986 */ /* 0x000fe2000c101936 */
[----:B------:R-:W-:Y:S02]  /*9f40*/  ISETP.GT.AND P3, PT, R3, 0x8, P0 ;  /* 0x000000080300780c */ /* 0x000fe40000764270 */
[----:B------:R-:W-:Y:S02]  /*9f50*/  F2FP.TF32.F32.PACK_B R9, R9 ;  /* 0x00000009ff09723e */ /* 0x000fe400024050ff */
[----:B------:R-:W-:Y:S01]  /*9f60*/  ISETP.GT.AND P0, PT, R0, 0xc1, PT ;  /* 0x000000c10000780c */ /* 0x000fe20003f04270 */
[----:B-1----:R-:W-:-:S02]  /*9f70*/  FMUL R13, R122, R153 ;  /* 0x000000997a0d7220 */ /* 0x002fc40000400000 */
[----:B------:R0:W-:Y:S03]  /*9f80*/  @P4 STG.E desc[UR54][R4.64+0x2e0], R9 ;  /* 0x0002e00904004986 */ /* 0x0001e6000c101936 */
        /* <DEDUP_REMOVED lines=93> */
[----:B------:R-:W-:Y:S02]  /*a560*/  ISETP.GT.AND P0, PT, R0, 0xf9, PT ;  /* 0x000000f90000780c */ /* 0x000fe40003f04270 */
[----:B------:R-:W-:Y:S02]  /*a570*/  F2FP.TF32.F32.PACK_B R9, R9 ;  /* 0x00000009ff09723e */ /* 0x000fe400024050ff */
[----:B------:R-:W-:Y:S01]  /*a580*/  ISETP.GT.AND P3, PT, R3, 0x8, P3 ;  /* 0x000000080300780c */ /* 0x000fe20001f64270 */
[----:B-1----:R-:W-:-:S02]  /*a590*/  FMUL R11, R150, R153 ;  /* 0x00000099960b7220 */ /* 0x002fc40000400000 */
[----:B------:R-:W-:Y:S01]  /*a5a0*/  @P4 STG.E desc[UR54][R4.64+0x3c0], R13 ;  /* 0x0003c00d04004986 */ /* 0x000fe2000c101936 */
[----:B------:R-:W-:Y:S02]  /*a5b0*/  ISETP.GT.AND P4, PT, R0, 0xf8, PT ;  /* 0x000000f80000780c */ /* 0x000fe40003f84270 */
[----:B------:R-:W-:Y:S01]  /*a5c0*/  F2FP.TF32.F32.PACK_B R11, R11 ;  /* 0x0000000bff0b723e */ /* 0x000fe200024050ff */
[----:B------:R-:W-:Y:S01]  /*a5d0*/  @P1 STG.E desc[UR54][R4.64+0x3c4], R145 ;  /* 0x0003c49104001986 */ /* 0x000fe2000c101936 */
[C---:B------:R-:W-:Y:S02]  /*a5e0*/  ISETP.GT.AND P1, PT, R3.reuse, RZ, P0 ;  /* 0x000000ff0300720c */ /* 0x040fe40000724270 */
[C---:B------:R-:W-:Y:S01]  /*a5f0*/  ISETP.GT.AND P0, PT, R3.reuse, 0x8, P0 ;  /* 0x000000080300780c */ /* 0x040fe20000704270 */
[----:B------:R-:W-:Y:S01]  /*a600*/  @P2 STG.E desc[UR54][R6.64+0x3c0], R9 ;  /* 0x0003c00906002986 */ /* 0x000fe2000c101936 */
[C---:B------:R-:W-:Y:S02]  /*a610*/  ISETP.GT.AND P2, PT, R3.reuse, RZ, P4 ;  /* 0x000000ff0300720c */ /* 0x040fe40002744270 */
[----:B------:R-:W-:Y:S01]  /*a620*/  ISETP.GT.AND P4, PT, R3, 0x8, P4 ;  /* 0x000000080300780c */ /* 0x000fe20002784270 */
[----:B------:R-:W-:Y:S01]  /*a630*/  FMUL R3, R148, R153 ;  /* 0x0000009994037220 */ /* 0x000fe20000400000 */
[----:B------:R-:W-:Y:S04]  /*a640*/  @P3 STG.E desc[UR54][R6.64+0x3c4], R147 ;  /* 0x0003c49306003986 */ /* 0x000fe8000c101936 */
[----:B------:R-:W-:-:S05]  /*a650*/  F2FP.TF32.F32.PACK_B R3, R3 ;  /* 0x00000003ff03723e */ /* 0x000fca00024050ff */
[----:B------:R-:W-:Y:S04]  /*a660*/  @P2 STG.E desc[UR54][R4.64+0x3e0], R3 ;  /* 0x0003e00304002986 */ /* 0x000fe8000c101936 */
[----:B------:R0:W-:Y:S02]  /*a670*/  @P1 STG.E desc[UR54][R4.64+0x3e4], R149 ;  /* 0x0003e49504001986 */ /* 0x0001e4000c101936 */
[----:B0-----:R-:W-:Y:S02]  /*a680*/  @P4 IMAD.MOV.U32 R4, RZ, RZ, R6 ;  /* 0x000000ffff044224 */ /* 0x001fe400078e0006 */
[----:B------:R-:W-:-:S05]  /*a690*/  @P4 IMAD.MOV.U32 R5, RZ, RZ, R7 ;  /* 0x000000ffff054224 */ /* 0x000fca00078e0007 */
[----:B------:R0:W-:Y:S04]  /*a6a0*/  @P4 STG.E desc[UR54][R4.64+0x3e0], R11 ;  /* 0x0003e00b04004986 */ /* 0x0001e8000c101936 */
[----:B------:R0:W-:Y:S02]  /*a6b0*/  @P0 STG.E desc[UR54][R6.64+0x3e4], R151 ;  /* 0x0003e49706000986 */ /* 0x0001e4000c101936 */
.L_x_297:
[----:B------:R-:W-:Y:S05]  /*a6c0*/  BSYNC B0 ;  /* 0x0000000000007941 */ /* 0x000fea0003800000 */
.L_x_43:
[----:B------:R-:W-:Y:S01]  /*a6d0*/  IMAD.U32 R3, RZ, RZ, UR50 ;  /* 0x00000032ff037e24 */ /* 0x000fe2000f8e00ff */
[----:B------:R-:W-:Y:S01]  /*a6e0*/  ULDC.64 UR4, c[0x0][0x650] ;  /* 0x0001940000047ab9 */ /* 0x000fe20000000a00 */
[----:B------:R-:W-:Y:S02]  /*a6f0*/  IMAD.U32 R0, RZ, RZ, UR50 ;  /* 0x00000032ff007e24 */ /* 0x000fe4000f8e00ff */
[----:B0-----:R-:W-:Y:S01]  /*a700*/  IMAD.U32 R4, RZ, RZ, UR44 ;  /* 0x0000002cff047e24 */ /* 0x001fe2000f8e00ff */
[----:B------:R-:W-:Y:S01]  /*a710*/  LEA R16, P0, R3, R16, 0x1 ;  /* 0x0000001003107211 */ /* 0x000fe200078008ff */
[----:B------:R-:W-:Y:S02]  /*a720*/  IMAD.U32 R3, RZ, RZ, UR45 ;  /* 0x0000002dff037e24 */ /* 0x000fe4000f8e00ff */
[----:B------:R0:W-:Y:S01]  /*a730*/  SYNCS.ARRIVE.TRANS64.A1T0 RZ, [R4+UR40], RZ ;  /* 0x000000ff04ff79a7 */ /* 0x0001e20008100028 */
[----:B------:R-:W-:Y:S02]  /*a740*/  IMAD.MOV.U32 R22, RZ, RZ, -0x1 ;  /* 0xffffffffff167424 */ /* 0x000fe400078e00ff */
[----:B------:R-:W-:Y:S01]  /*a750*/  LEA.HI.X R17, R0, R17, R3, 0x1, P0 ;  /* 0x0000001100117211 */ /* 0x000fe200000f0c03 */
[----:B-----5:R-:W-:Y:S01]  /*a760*/  IMAD.MOV.U32 R18, RZ, RZ, -0x1 ;  /* 0xffffffffff127424 */ /* 0x020fe200078e00ff */
[----:B------:R-:W-:Y:S01]  /*a770*/  ISETP.GE.U32.AND P0, PT, R16, UR4, PT ;  /* 0x0000000410007c0c */ /* 0x000fe2000bf06070 */
[----:B------:R-:W-:Y:S01]  /*a780*/  IMAD.MOV.U32 R19, RZ, RZ, -0x1 ;  /* 0xffffffffff137424 */ /* 0x000fe200078e00ff */
[----:B------:R-:W-:-:S02]  /*a790*/  PRMT R0, RZ, 0x7610, R0 ;  /* 0x00007610ff007816 */ /* 0x000fc40000000000 */
[----:B------:R-:W-:-:S13]  /*a7a0*/  ISETP.GE.U32.AND.EX P0, PT, R17, UR5, PT, P0 ;  /* 0x0000000511007c0c */ /* 0x000fda000bf06100 */
[----:B0-----:R-:W-:Y:S05]  /*a7b0*/  @P0 BRA `(.L_x_298) ;  /* 0x0000000400640947 */ /* 0x001fea0003800000 */
[----:B------:R-:W0:Y:S01]  /*a7c0*/  S2R R12, SR_CTAID.X ;  /* 0x00000000000c7919 */ /* 0x000e220000002500 */
[----:B---3--:R-:W3:Y:S01]  /*a7d0*/  LDC.64 R10, c[0x0][0x628] ;  /* 0x00018a00ff0a7b82 */ /* 0x008ee20000000a00 */
[----:B------:R-:W-:Y:S01]  /*a7e0*/  ULDC UR4, c[0x0][0x150] ;  /* 0x0000540000047ab9 */ /* 0x000fe20000000800 */
[----:B-12-4-:R-:W-:Y:S01]  /*a7f0*/  IMAD.MOV.U32 R8, RZ, RZ, R16 ;  /* 0x000000ffff087224 */ /* 0x016fe200078e0010 */
[----:B------:R-:W1:Y:S01]  /*a800*/  S2R R20, SR_CTAID.Y ;  /* 0x0000000000147919 */ /* 0x000e620000002600 */
[----:B------:R-:W-:-:S04]  /*a810*/  IMAD.MOV.U32 R9, RZ, RZ, R17 ;  /* 0x000000ffff097224 */ /* 0x000fc800078e0011 */
[----:B------:R-:W2:Y:S08]  /*a820*/  LDC R21, c[0x0][0x144] ;  /* 0x00005100ff157b82 */ /* 0x000eb00000000800 */
[----:B------:R-:W4:Y:S08]  /*a830*/  LDC R0, c[0x0][0x630] ;  /* 0x00018c00ff007b82 */ /* 0x000f300000000800 */
[----:B------:R-:W1:Y:S01]  /*a840*/  LDC.64 R14, c[0x0][0x620] ;  /* 0x00018800ff0e7b82 */ /* 0x000e620000000a00 */
[----:B---3--:R-:W-:-:S04]  /*a850*/  ISETP.NE.U32.AND P0, PT, R10, RZ, PT ;  /* 0x000000ff0a00720c */ /* 0x008fc80003f05070 */
[----:B------:R-:W-:Y:S02]  /*a860*/  ISETP.NE.AND.EX P0, PT, R11, RZ, PT, P0 ;  /* 0x000000ff0b00720c */ /* 0x000fe40003f05300 */
[----:B0-----:R-:W-:-:S05]  /*a870*/  I2FP.F32.U32 R3, R12 ;  /* 0x0000000c00037245 */ /* 0x001fca0000201000 */
[----:B------:R-:W-:-:S04]  /*a880*/  FMUL R3, R3, UR4 ;  /* 0x0000000403037c20 */ /* 0x000fc80008400000 */
[----:B------:R0:W3:Y:S02]  /*a890*/  F2I.U32.TRUNC.NTZ R18, R3 ;  /* 0x0000000300127305 */ /* 0x0000e4000020f000 */
[----:B--2-4-:R-:W-:Y:S05]  /*a8a0*/  @!P0 BRA `(.L_x_299) ;  /* 0x0000000000288947 */ /* 0x014fea0003800000 */
[----:B0-----:R-:W0:Y:S02]  /*a8b0*/  LDC R3, c[0x0][0x634] ;  /* 0x00018d00ff037b82 */ /* 0x001e240000000800 */
        /* <DEDUP_REMOVED lines=9> */
.L_x_299:
[----:B------:R-:W2:Y:S01]  /*a950*/  LDC.64 R26, c[0x0][0x640] ;  /* 0x00019000ff1a7b82 */ /* 0x000ea20000000a00 */
[-CC-:B------:R-:W-:Y:S01]  /*a960*/  SHF.R.U64 R19, R8, R0.reuse, R9.reuse ;  /* 0x0000000008137219 */ /* 0x180fe20000001209 */
[----:B---3--:R-:W-:Y:S01]  /*a970*/  IMAD.MOV R18, RZ, RZ, -R18 ;  /* 0x000000ffff127224 */ /* 0x008fe200078e0a12 */
[----:B------:R-:W-:Y:S01]  /*a980*/  SHF.R.U32.HI R0, RZ, R0, R9 ;  /* 0x00000000ff007219 */ /* 0x000fe20000011609 */
[----:B------:R-:W-:Y:S01]  /*a990*/  ULDC UR4, c[0x0][0x154] ;  /* 0x0000550000047ab9 */ /* 0x000fe20000000800 */
[----:B0-----:R-:W-:Y:S01]  /*a9a0*/  IADD3 R3, P0, RZ, -R19, RZ ;  /* 0x80000013ff037210 */ /* 0x001fe20007f1e0ff */
[----:B------:R-:W-:Y:S02]  /*a9b0*/  IMAD R21, R21, R18, R12 ;  /* 0x0000001215157224 */ /* 0x000fe400078e020c */
[----:B------:R-:W0:Y:S01]  /*a9c0*/  LDC R6, c[0x0][0x618] ;  /* 0x00018600ff067b82 */ /* 0x000e220000000800 */
[----:B------:R-:W-:Y:S02]  /*a9d0*/  IMAD.MOV.U32 R7, RZ, RZ, 0x1 ;  /* 0x00000001ff077424 */ /* 0x000fe400078e00ff */
[----:B------:R-:W-:-:S04]  /*a9e0*/  IMAD.X R5, RZ, RZ, ~R0, P0 ;  /* 0x000000ffff057224 */ /* 0x000fc800000e0e00 */
[-C--:B-1----:R-:W-:Y:S01]  /*a9f0*/  IMAD R0, R5, R14.reuse, RZ ;  /* 0x0000000e05007224 */ /* 0x082fe200078e02ff */
[----:B------:R-:W1:Y:S01]  /*aa00*/  LDC R8, c[0x0][0x608] ;  /* 0x00018200ff087b82 */ /* 0x000e620000000800 */
[----:B------:R-:W-:-:S04]  /*aa10*/  IMAD.WIDE.U32 R4, R3, R14, R16 ;  /* 0x0000000e03047225 */ /* 0x000fc800078e0010 */
[----:B------:R-:W-:Y:S01]  /*aa20*/  IMAD R3, R3, R15, R0 ;  /* 0x0000000f03037224 */ /* 0x000fe200078e0200 */
[----:B------:R-:W-:Y:S02]  /*aa30*/  I2FP.F32.U32 R0, R20 ;  /* 0x0000001400007245 */ /* 0x000fe40000201000 */
[----:B------:R-:W3:Y:S01]  /*aa40*/  LDC R22, c[0x0][0x658] ;  /* 0x00019600ff167b82 */ /* 0x000ee20000000800 */
[----:B------:R-:W-:Y:S01]  /*aa50*/  IMAD.IADD R3, R5, 0x1, R3 ;  /* 0x0000000105037824 */ /* 0x000fe200078e0203 */
[----:B--2---:R-:W-:Y:S01]  /*aa60*/  ISETP.NE.U32.AND P0, PT, R26, RZ, PT ;  /* 0x000000ff1a00720c */ /* 0x004fe20003f05070 */
[----:B------:R-:W-:Y:S01]  /*aa70*/  FMUL R0, R0, UR4 ;  /* 0x0000000400007c20 */ /* 0x000fe20008400000 */
[----:B------:R-:W-:Y:S02]  /*aa80*/  IMAD.MOV.U32 R5, RZ, RZ, -0x1 ;  /* 0xffffffffff057424 */ /* 0x000fe400078e00ff */
[----:B------:R-:W-:Y:S01]  /*aa90*/  ISETP.NE.AND.EX P0, PT, R27, RZ, PT, P0 ;  /* 0x000000ff1b00720c */ /* 0x000fe20003f05300 */
[----:B------:R2:W4:Y:S01]  /*aaa0*/  F2I.U32.TRUNC.NTZ R13, R0 ;  /* 0x00000000000d7305 */ /* 0x000522000020f000 */
[----:B------:R-:W2:Y:S01]  /*aab0*/  LDC R15, c[0x0][0x148] ;  /* 0x00005200ff0f7b82 */ /* 0x000ea20000000800 */
[----:B0-----:R-:W-:-:S02]  /*aac0*/  SHF.R.U64 R12, R4, R6, R3 ;  /* 0x00000006040c7219 */ /* 0x001fc40000001203 */
[----:B------:R-:W-:-:S05]  /*aad0*/  SHF.R.U32.HI R3, RZ, R6, R3 ;  /* 0x00000006ff037219 */ /* 0x000fca0000011603 */
[----:B------:R-:W0:Y:S01]  /*aae0*/  LDC R18, c[0x0][0x600] ;  /* 0x00018000ff127b82 */ /* 0x000e220000000800 */
[-CC-:B-1----:R-:W-:Y:S02]  /*aaf0*/  SHF.R.U64 R10, R12, R8.reuse, R3.reuse ;  /* 0x000000080c0a7219 */ /* 0x182fe40000001203 */
[----:B------:R-:W-:-:S05]  /*ab00*/  SHF.R.U32.HI R3, RZ, R8, R3 ;  /* 0x00000008ff037219 */ /* 0x000fca0000011603 */
[----:B------:R-:W1:Y:S01]  /*ab10*/  LDC R24, c[0x0][0x648] ;  /* 0x00019200ff187b82 */ /* 0x000e620000000800 */
[-C--:B---3--:R-:W-:Y:S02]  /*ab20*/  SHF.L.U32 R4, R5, R22.reuse, RZ ;  /* 0x0000001605047219 */ /* 0x088fe400000006ff */
[-CC-:B------:R-:W-:Y:S02]  /*ab30*/  SHF.R.U64 R14, R10, R22.reuse, R3.reuse ;  /* 0x000000160a0e7219 */ /* 0x180fe40000001203 */
[----:B------:R-:W-:Y:S02]  /*ab40*/  SHF.R.U32.HI R5, RZ, R22, R3 ;  /* 0x00000016ff057219 */ /* 0x000fe40000011603 */
[----:B------:R-:W-:Y:S01]  /*ab50*/  LOP3.LUT R25, RZ, R4, RZ, 0x33, !PT ;  /* 0x00000004ff197212 */ /* 0x000fe200078e33ff */
[----:B------:R-:W3:Y:S01]  /*ab60*/  LDC R28, c[0x0][0x638] ;  /* 0x00018e00ff1c7b82 */ /* 0x000ee20000000800 */
[----:B------:R-:W-:Y:S01]  /*ab70*/  SHF.L.U32 R22, R7, R22, RZ ;  /* 0x0000001607167219 */ /* 0x000fe200000006ff */
[----:B------:R-:W-:-:S06]  /*ab80*/  IMAD.MOV.U32 R4, RZ, RZ, R14 ;  /* 0x000000ffff047224 */ /* 0x000fcc00078e000e */
[----:B------:R-:W0:Y:S01]  /*ab90*/  LDC R29, c[0x0][0x610] ;  /* 0x00018400ff1d7b82 */ /* 0x000e220000000800 */
[----:B----4-:R-:W-:Y:S05]  /*aba0*/  @!P0 BRA `(.L_x_300) ;  /* 0x0000000000288947 */ /* 0x010fea0003800000 */
[----:B------:R-:W4:Y:S02]  /*abb0*/  LDC R3, c[0x0][0x64c] ;  /* 0x00019300ff037b82 */ /* 0x000f240000000800 */
[----:B----4-:R-:W-:-:S05]  /*abc0*/  IADD3 R3, P0, R14, R3, RZ ;  /* 0x000000030e037210 */ /* 0x010fca0007f1e0ff */
        /* <DEDUP_REMOVED lines=8> */
.L_x_300:
[----:B------:R-:W-:Y:S01]  /*ac50*/  ISETP.NE.AND P0, PT, R2, 0x1, PT ;  /* 0x000000010200780c */ /* 0x000fe20003f05270 */
[----:B0-----:R-:W-:Y:S01]  /*ac60*/  VIADD R7, R18, 0xffffffff ;  /* 0xffffffff12077836 */ /* 0x001fe20000000000 */
[----:B-12---:R-:W-:Y:S01]  /*ac70*/  SHF.R.U64 R0, R4, R24, R5 ;  /* 0x0000001804007219 */ /* 0x006fe20000001205 */
[----:B------:R-:W-:Y:S01]  /*ac80*/  IMAD.MOV R13, RZ, RZ, -R13 ;  /* 0x000000ffff0d7224 */ /* 0x000fe200078e0a0d */
[----:B------:R-:W-:Y:S01]  /*ac90*/  LOP3.LUT R5, R10, R25, RZ, 0xc0, !PT ;  /* 0x000000190a057212 */ /* 0x000fe200078ec0ff */
[----:B------:R-:W-:Y:S02]  /*aca0*/  IMAD.MOV.U32 R4, RZ, RZ, 0x1 ;  /* 0x00000001ff047424 */ /* 0x000fe400078e00ff */
[----:B------:R-:W-:Y:S02]  /*acb0*/  IMAD.MOV R3, RZ, RZ, -R0 ;  /* 0x000000ffff037224 */ /* 0x000fe400078e0a00 */
[----:B------:R-:W-:Y:S01]  /*acc0*/  IMAD R22, R22, R0, R5 ;  /* 0x0000000016167224 */ /* 0x000fe200078e0205 */
[----:B------:R-:W-:Y:S01]  /*acd0*/  LOP3.LUT R5, R12, R7, RZ, 0xc0, !PT ;  /* 0x000000070c057212 */ /* 0x000fe200078ec0ff */
[----:B---3--:R-:W-:-:S02]  /*ace0*/  IMAD R0, R3, R28, R14 ;  /* 0x0000001c03007224 */ /* 0x008fc400078e020e */
[----:B------:R-:W-:Y:S02]  /*acf0*/  @P0 IMAD R21, R15, R13, R20 ;  /* 0x0000000d0f150224 */ /* 0x000fe400078e0214 */
[----:B------:R-:W-:Y:S01]  /*ad00*/  IMAD R3, R0, R18, R5 ;  /* 0x0000001200037224 */ /* 0x000fe200078e0205 */
[----:B------:R-:W-:Y:S01]  /*ad10*/  PRMT R0, R4, 0x7610, R0 ;  /* 0x0000761004007816 */ /* 0x000fe20000000000 */
[----:B------:R-:W-:-:S05]  /*ad20*/  IMAD R22, R22, R29, R21 ;  /* 0x0000001d16167224 */ /* 0x000fca00078e0215 */
[----:B------:R-:W-:Y:S02]  /*ad30*/  SEL R18, R3, R22, !P0 ;  /* 0x0000001603127207 */ /* 0x000fe40004000000 */
[----:B------:R-:W-:-:S07]  /*ad40*/  SEL R22, R22, R3, !P0 ;  /* 0x0000000316167207 */ /* 0x000fce0004000000 */
.L_x_298:
[----:B------:R-:W-:Y:S01]  /*ad50*/  LOP3.LUT P0, RZ, R0, 0xff, RZ, 0xc0, !PT ;  /* 0x000000ff00ff7812 */ /* 0x000fe2000780c0ff */
[----:B------:R-:W-:-:S12]  /*ad60*/  ULOP3.LUT UR42, UR42, 0x1, URZ, 0x3c, !UPT ;  /* 0x000000012a2a7892 */ /* 0x000fd8000f8e3c3f */
[----:B------:R-:W-:Y:S05]  /*ad70*/  @P0 BRA `(.L_x_301) ;  /* 0xffffff6400dc0947 */ /* 0x000fea000383ffff */
[----:B------:R-:W-:Y:S05]  /*ad80*/  EXIT ;  /* 0x000000000000794d */ /* 0x000fea0003800000 */
.L_x_13:
[----:B------:R-:W-:-:S08]  /*ad90*/  ISETP.NE.AND P0, PT, RZ, UR4, PT ;  /* 0x00000004ff007c0c */ /* 0x000fd0000bf05270 */
[----:B------:R-:W0:-:S00]  /*ada0*/  USETMAXREG.DEALLOC.CTAPOOL 0x28 ;  /* 0x00000028000079c8 */ /* 0x000e0000080e0500 */
[----:B------:R-:W-:Y:S05]  /*adb0*/  @P0 EXIT ;  /* 0x000000000000094d */ /* 0x000fea0003800000 */
[----:B0-----:R-:W-:Y:S01]  /*adc0*/  LOP3.LUT P0, RZ, R3, 0xff, RZ, 0xc0, !PT ;  /* 0x000000ff03ff7812 */ /* 0x001fe2000780c0ff */
[----:B------:R-:W-:Y:S02]  /*add0*/  IMAD.MOV.U32 R25, RZ, RZ, 0x1 ;  /* 0x00000001ff197424 */ /* 0x000fe400078e00ff */
[----:B------:R-:W-:-:S10]  /*ade0*/  IMAD.MOV.U32 R26, RZ, RZ, RZ ;  /* 0x000000ffff1a7224 */ /* 0x000fd400078e00ff */
[----:B------:R-:W-:Y:S05]  /*adf0*/  @!P0 BRA `(.L_x_302) ;  /* 0x0000001000588947 */ /* 0x000fea0003800000 */
[----:B------:R-:W-:Y:S01]  /*ae00*/  ISETP.NE.AND P1, PT, R24, RZ, PT ;  /* 0x000000ff1800720c */ /* 0x000fe20003f25270 */
[----:B------:R-:W-:Y:S01]  /*ae10*/  ULDC UR37, c[0x0][0x658] ;  /* 0x0001960000257ab9 */ /* 0x000fe20000000800 */
[----:B------:R-:W-:Y:S01]  /*ae20*/  LOP3.LUT P0, RZ, R0, 0x1f, RZ, 0xc0, !PT ;  /* 0x0000001f00ff7812 */ /* 0x000fe2000780c0ff */
[----:B------:R-:W-:Y:S01]  /*ae30*/  UMOV UR4, 0xffffffff ;  /* 0xffffffff00047882 */ /* 0x000fe20000000000 */
[----:B------:R-:W-:Y:S01]  /*ae40*/  LOP3.LUT R23, R23, 0xfffffffe, RZ, 0xc0, !PT ;  /* 0xfffffffe17177812 */ /* 0x000fe200078ec0ff */
[----:B------:R-:W-:Y:S01]  /*ae50*/  BSSY B7, `(.L_x_302) ;  /* 0x0000110000077945 */ /* 0x000fe20003800000 */
[----:B------:R-:W-:Y:S01]  /*ae60*/  ISETP.NE.OR P0, PT, R24, RZ, !P0 ;  /* 0x000000ff1800720c */ /* 0x000fe20004705670 */
[----:B------:R-:W-:Y:S01]  /*ae70*/  USHF.L.U32 UR4, UR4, UR37, URZ ;  /* 0x0000002504047299 */ /* 0x000fe2000800063f */
[----:B------:R-:W-:Y:S01]  /*ae80*/  IMAD.MOV.U32 R27, RZ, RZ, 0x1 ;  /* 0x00000001ff1b7424 */ /* 0x000fe200078e00ff */
[----:B------:R-:W-:Y:S01]  /*ae90*/  ULDC UR39, c[0x0][0x600] ;  /* 0x0001800000277ab9 */ /* 0x000fe20000000800 */
[----:B------:R-:W-:Y:S01]  /*aea0*/  IMAD.MOV.U32 R25, RZ, RZ, 0x1 ;  /* 0x00000001ff197424 */ /* 0x000fe200078e00ff */
[----:B------:R-:W-:Y:S01]  /*aeb0*/  UMOV UR5, 0x1 ;  /* 0x0000000100057882 */ /* 0x000fe20000000000 */
[----:B------:R-:W-:Y:S01]  /*aec0*/  IMAD.MOV.U32 R26, RZ, RZ, RZ ;  /* 0x000000ffff1a7224 */ /* 0x000fe200078e00ff */
[----:B------:R-:W-:Y:S01]  /*aed0*/  @P1 LOP3.LUT R23, R23, 0x1, RZ, 0xfc, !PT ;  /* 0x0000000117171812 */ /* 0x000fe200078efcff */
[----:B------:R-:W-:-:S02]  /*aee0*/  UIADD3 UR48, UR46, 0x1, URZ ;  /* 0x000000012e307890 */ /* 0x000fc4000fffe03f */
[----:B------:R-:W-:Y:S01]  /*aef0*/  ULOP3.LUT UR47, UR49, 0x2, URZ, 0xfc, !UPT ;  /* 0x00000002312f7892 */ /* 0x000fe2000f8efc3f */
[----:B------:R-:W-:Y:S01]  /*af00*/  LOP3.LUT R23, R23, 0xfffffffb, RZ, 0xc0, !PT ;  /* 0xfffffffb17177812 */ /* 0x000fe200078ec0ff */
[----:B------:R-:W-:Y:S02]  /*af10*/  UIADD3 UR39, UR39, -0x1, URZ ;  /* 0xffffffff27277890 */ /* 0x000fe4000fffe03f */
[----:B------:R-:W-:Y:S01]  /*af20*/  USHF.L.U32 UR37, UR5, UR37, URZ ;  /* 0x0000002505257299 */ /* 0x000fe2000800063f */
[----:B------:R-:W-:Y:S01]  /*af30*/  @P0 LOP3.LUT R23, R23, 0x4, RZ, 0xfc, !PT ;  /* 0x0000000417170812 */ /* 0x000fe200078efcff */
[----:B------:R-:W-:Y:S01]  /*af40*/  ULOP3.LUT UR38, URZ, UR4, URZ, 0x33, !UPT ;  /* 0x000000043f267292 */ /* 0x000fe2000f8e333f */
[----:B------:R-:W-:-:S11]  /*af50*/  ULDC.64 UR52, c[0x0][0x198] ;  /* 0x0000660000347ab9 */ /* 0x000fd60000000a00 */
.L_x_316:
[----:B------:R-:W-:-:S03]  /*af60*/  UMOV UR4, 0xffffffff ;  /* 0xffffffff00047882 */ /* 0x000fc60000000000 */
[----:B------:R-:W-:Y:S05]  /*af70*/  BRA.DIV UR4, `(.L_x_303) ;  /* 0x0000001604687947 */ /* 0x000fea000b800000 */
[----:B------:R-:W-:-:S13]  /*af80*/  ELECT P6, URZ, PT ;  /* 0x00000000003f782f */ /* 0x000fda00038c0000 */
.L_x_332:
[----:B------:R-:W-:Y:S04]  /*af90*/  BSSY B6, `(.L_x_304) ;  /* 0x0000089000067945 */ /* 0x000fe80003800000 */
[----:B------:R-:W-:Y:S05]  /*afa0*/  @!P6 BRA `(.L_x_305) ;  /* 0x00000008001ce947 */ /* 0x000fea0003800000 */
[----:B------:R-:W0:Y:S01]  /*afb0*/  S2R R3, SR_CgaCtaId ;  /* 0x0000000000037919 */ /* 0x000e220000008800 */
[----:B------:R-:W-:-:S04]  /*afc0*/  MOV R28, 0x400 ;  /* 0x00000400001c7802 */ /* 0x000fc80000000f00 */
[----:B0-----:R-:W-:-:S05]  /*afd0*/  LEA R28, R3, R28, 0x18 ;  /* 0x0000001c031c7211 */ /* 0x001fca00078ec0ff */
[----:B------:R-:W-:-:S05]  /*afe0*/  VIADD R0, R28, 0x800 ;  /* 0x000008001c007836 */ /* 0x000fca0000000000 */
[----:B------:R-:W-:-:S13]  /*aff0*/  LOP3.LUT P0, RZ, R0, 0x9f, RZ, 0xc0, !PT ;  /* 0x0000009f00ff7812 */ /* 0x000fda000780c0ff */
[----:B------:R-:W-:Y:S05]  /*b000*/  @!P0 BRA `(.L_x_306) ;  /* 0x0000000000408947 */ /* 0x000fea0003800000 */
[----:B------:R-:W-:Y:S01]  /*b010*/  MOV R14, 0x0 ;  /* 0x00000000000e7802 */ /* 0x000fe20000000f00 */
[----:B------:R-:W-:Y:S01]  /*b020*/  ULDC.64 UR4, c[0x4][0x70] ;  /* 0x01001c0000047ab9 */ /* 0x000fe20000000a00 */
[----:B------:R-:W-:Y:S01]  /*b030*/  ULDC.64 UR6, c[0x4][0x8] ;  /* 0x0100020000067ab9 */ /* 0x000fe20000000a00 */
[----:B------:R-:W-:Y:S02]  /*b040*/  IMAD.U32 R4, RZ, RZ, UR4 ;  /* 0x00000004ff047e24 */ /* 0x000fe4000f8e00ff */
[----:B------:R-:W-:Y:S01]  /*b050*/  IMAD.U32 R5, RZ, RZ, UR5 ;  /* 0x00000005ff057e24 */ /* 0x000fe2000f8e00ff */
[----:B------:R-:W0:Y:S01]  /*b060*/  LDC.64 R14, c[0x4][R14] ;  /* 0x010000000e0e7b82 */ /* 0x000e220000000a00 */
[----:B------:R-:W-:Y:S01]  /*b070*/  ULDC.64 UR4, c[0x4][0x78] ;  /* 0x01001e0000047ab9 */ /* 0x000fe20000000a00 */
[----:B------:R-:W-:Y:S02]  /*b080*/  IMAD.U32 R10, RZ, RZ, UR6 ;  /* 0x00000006ff0a7e24 */ /* 0x000fe4000f8e00ff */
[----:B------:R-:W-:-:S02]  /*b090*/  IMAD.U32 R6, RZ, RZ, UR4 ;  /* 0x00000004ff067e24 */ /* 0x000fc4000f8e00ff */
[----:B------:R-:W-:Y:S02]  /*b0a0*/  IMAD.U32 R7, RZ, RZ, UR5 ;  /* 0x00000005ff077e24 */ /* 0x000fe4000f8e00ff */
[----:B------:R-:W-:Y:S02]  /*b0b0*/  IMAD.U32 R11, RZ, RZ, UR7 ;  /* 0x00000007ff0b7e24 */ /* 0x000fe4000f8e00ff */
[----:B------:R-:W-:Y:S02]  /*b0c0*/  IMAD.MOV.U32 R8, RZ, RZ, 0x70 ;  /* 0x00000070ff087424 */ /* 0x000fe400078e00ff */
[----:B------:R-:W-:Y:S02]  /*b0d0*/  IMAD.MOV.U32 R12, RZ, RZ, 0x1 ;  /* 0x00000001ff0c7424 */ /* 0x000fe400078e00ff */
[----:B------:R-:W-:-:S07]  /*b0e0*/  IMAD.MOV.U32 R13, RZ, RZ, RZ ;  /* 0x000000ffff0d7224 */ /* 0x000fce00078e00ff */
[----:B------:R-:W-:-:S07]  /*b0f0*/  LEPC R20, `(.L_x_306) ;  /* 0x000000001014794e */ /* 0x000fce0000000000 */
[----:B0----5:R-:W-:Y:S05]  /*b100*/  CALL.ABS.NOINC R14 ;  /* 0x000000000e007343 */ /* 0x021fea0003c00000 */
.L_x_306:
        /* <DEDUP_REMOVED lines=19> */
.L_x_307:
[----:B------:R-:W0:Y:S02]  /*b240*/  LDC R0, c[0x0][0x28c] ;  /* 0x0000a300ff007b82 */ /* 0x000e240000000800 */
[----:B0-----:R-:W-:-:S13]  /*b250*/  ISETP.GE.AND P0, PT, R0, 0x1, PT ;  /* 0x000000010000780c */ /* 0x001fda0003f06270 */
[----:B------:R-:W-:Y:S05]  /*b260*/  @!P0 BRA `(.L_x_305) ;  /* 0x00000004006c8947 */ /* 0x000fea0003800000 */
[----:B------:R-:W-:Y:S02]  /*b270*/  IMAD.SHL.U32 R22, R22, 0x40, RZ ;  /* 0x0000004016167824 */ /* 0x000fe400078e00ff */
[----:B------:R-:W-:Y:S02]  /*b280*/  IMAD.SHL.U32 R18, R18, 0x100, RZ ;  /* 0x0000010012127824 */ /* 0x000fe400078e00ff */
[----:B------:R-:W-:Y:S02]  /*b290*/  IMAD.MOV.U32 R6, RZ, RZ, RZ ;  /* 0x000000ffff067224 */ /* 0x000fe400078e00ff */
[----:B------:R-:W-:Y:S02]  /*b2a0*/  IMAD.U32 R8, RZ, RZ, UR48 ;  /* 0x00000030ff087e24 */ /* 0x000fe4000f8e00ff */
[----:B------:R-:W-:Y:S02]  /*b2b0*/  IMAD.MOV.U32 R0, RZ, RZ, R25 ;  /* 0x000000ffff007224 */ /* 0x000fe400078e0019 */
[----:B------:R-:W-:-:S02]  /*b2c0*/  IMAD.MOV.U32 R3, RZ, RZ, R26 ;  /* 0x000000ffff037224 */ /* 0x000fc400078e001a */
[C---:B------:R-:W-:Y:S02]  /*b2d0*/  VIADD R9, R22.reuse, 0x8 ;  /* 0x0000000816097836 */ /* 0x040fe40000000000 */
[C---:B------:R-:W-:Y:S02]  /*b2e0*/  VIADD R10, R22.reuse, 0x10 ;  /* 0x00000010160a7836 */ /* 0x040fe40000000000 */
[C---:B------:R-:W-:Y:S02]  /*b2f0*/  VIADD R11, R22.reuse, 0x18 ;  /* 0x00000018160b7836 */ /* 0x040fe40000000000 */
[C---:B------:R-:W-:Y:S02]  /*b300*/  VIADD R12, R22.reuse, 0x20 ;  /* 0x00000020160c7836 */ /* 0x040fe40000000000 */
[C---:B------:R-:W-:Y:S02]  /*b310*/  VIADD R13, R22.reuse, 0x28 ;  /* 0x00000028160d7836 */ /* 0x040fe40000000000 */
[----:B------:R-:W-:-:S02]  /*b320*/  VIADD R14, R22, 0x30 ;  /* 0x00000030160e7836 */ /* 0x000fc40000000000 */
[----:B------:R-:W-:-:S07]  /*b330*/  VIADD R15, R22, 0x38 ;  /* 0x00000038160f7836 */ /* 0x000fce0000000000 */
.L_x_311:
[----:B------:R-:W-:Y:S01]  /*b340*/  IMAD R7, R3, 0x8, R28 ;  /* 0x0000000803077824 */ /* 0x000fe200078e021c */
[----:B------:R-:W-:Y:S02]  /*b350*/  SHF.L.U32 R4, R0, 0x1f, RZ ;  /* 0x0000001f00047819 */ /* 0x000fe400000006ff */
[----:B------:R-:W-:Y:S02]  /*b360*/  ISETP.NE.AND P1, PT, R24, RZ, PT ;  /* 0x000000ff1800720c */ /* 0x000fe40003f25270 */
[----:B------:R-:W0:Y:S11]  /*b370*/  SYNCS.PHASECHK.TRANS64.TRYWAIT P0, [R7+URZ+0x28], R4 ;  /* 0x00002804070075a7 */ /* 0x000e36000800017f */
[----:B------:R-:W1:Y:S01]  /*b380*/  @!P1 LDC R5, c[0x0][0x500] ;  /* 0x00014000ff059b82 */ /* 0x000e620000000800 */
[----:B0-----:R-:W-:Y:S05]  /*b390*/  @!P0 BRA `(.L_x_308) ;  /* 0x0000001000808947 */ /* 0x001fea0003800000 */
.L_x_333:
[----:B------:R-:W-:Y:S01]  /*b3a0*/  ISETP.NE.AND P0, PT, R24, RZ, PT ;  /* 0x000000ff1800720c */ /* 0x000fe20003f05270 */
[----:B------:R-:W-:-:S04]  /*b3b0*/  UPRMT UR4, UR47, 0x9910, URZ ;  /* 0x000099102f047896 */ /* 0x000fc8000800003f */
[----:B------:R-:W-:-:S08]  /*b3c0*/  UISETP.NE.AND UP0, UPT, UR4, 0x2, UPT ;  /* 0x000000020400788c */ /* 0x000fd0000bf05270 */
[----:B-1----:R1:W-:Y:S01]  /*b3d0*/  @!P0 SYNCS.ARRIVE.TRANS64 RZ, [R7+URZ], R5 ;  /* 0x0000000507ff89a7 */ /* 0x0023e2000800003f */
[----:B------:R-:W-:-:S13]  /*b3e0*/  PLOP3.LUT P0, PT, PT, PT, UP0, 0x80, 0x0 ;  /* 0x000000000000781c */ /* 0x000fda0003f0f008 */
[----:B-1----:R-:W-:Y:S05]  /*b3f0*/  @P0 BRA `(.L_x_309) ;  /* 0x0000000000040947 */ /* 0x002fea0003800000 */
[----:B------:R-:W-:Y:S01]  /*b400*/  BPT.TRAP 0x1 ;  /* 0x000000040000795c */ /* 0x000fe20000300000 */
.L_x_309:
[----:B------:R-:W-:-:S13]  /*b410*/  LOP3.LUT P0, RZ, R23, 0x4, RZ, 0xc0, !PT ;  /* 0x0000000417ff7812 */ /* 0x000fda000780c0ff */
[----:B------:R-:W-:Y:S05]  /*b420*/  @P0 BRA `(.L_x_310) ;  /* 0x0000000000040947 */ /* 0x000fea0003800000 */
[----:B------:R-:W-:Y:S01]  /*b430*/  BPT.TRAP 0x1 ;  /* 0x000000040000795c */ /* 0x000fe20000300000 */
.L_x_310:
[--C-:B0-----:R-:W-:Y:S01]  /*b440*/  IMAD R4, R3, 0x2000, R28.reuse ;  /* 0x0000200003047824 */ /* 0x101fe200078e021c */
[----:B------:R-:W-:Y:S01]  /*b450*/  R2UR UR33, R7 ;  /* 0x00000000072172ca */ /* 0x000fe200000e0000 */
[----:B------:R-:W-:Y:S01]  /*b460*/  UIADD3 UR6, UP0, UR52, 0xf0, URZ ;  /* 0x000000f034067890 */ /* 0x000fe2000ff1e03f */
[----:B------:R-:W-:Y:S01]  /*b470*/  R2UR UR35, R6 ;  /* 0x00000000062372ca */ /* 0x000fe200000e0000 */
[----:B------:R-:W-:Y:S01]  /*b480*/  UMOV UR4, 0x0 ;  /* 0x0000000000047882 */ /* 0x000fe20000000000 */
[----:B------:R-:W-:Y:S01]  /*b490*/  R2UR UR21, R4 ;  /* 0x00000000041572ca */ /* 0x000fe200000e0000 */
[----:B------:R-:W-:Y:S01]  /*b4a0*/  IMAD R4, R3, 0x8000, R28 ;  /* 0x0000800003047824 */ /* 0x000fe200078e021c */
[----:B------:R-:W-:Y:S01]  /*b4b0*/  R2UR UR36, R19 ;  /* 0x00000000132472ca */ /* 0x000fe200000e0000 */
[----:B------:R-:W-:Y:S01]  /*b4c0*/  UIADD3.X UR7, URZ, UR53, URZ, UP0, !UPT ;  /* 0x000000353f077290 */ /* 0x000fe200087fe43f */
[----:B------:R-:W-:Y:S01]  /*b4d0*/  R2UR UR34, R22 ;  /* 0x00000000162272ca */ /* 0x000fe200000e0000 */
[----:B------:R-:W-:Y:S01]  /*b4e0*/  UMOV UR5, 0x10000000 ;  /* 0x1000000000057882 */ /* 0x000fe20000000000 */
[----:B------:R-:W-:Y:S01]  /*b4f0*/  R2UR UR26, R9 ;  /* 0x00000000091a72ca */ /* 0x000fe200000e0000 */
[----:B------:R-:W-:Y:S01]  /*b500*/  VIADD R8, R8, 0xffffffff ;  /* 0xffffffff08087836 */ /* 0x000fe20000000000 */
[----:B------:R-:W-:Y:S01]  /*b510*/  R2UR UR18, R10 ;  /* 0x000000000a1272ca */ /* 0x000fe200000e0000 */
[----:B------:R-:W-:Y:S01]  /*b520*/  UMOV UR25, UR33 ;  /* 0x0000002100197c82 */ /* 0x000fe20008000000 */
[----:B------:R-:W-:Y:S01]  /*b530*/  R2UR UR10, R11 ;  /* 0x000000000b0a72ca */ /* 0x000fe200000e0000 */
[----:B------:R-:W-:Y:S01]  /*b540*/  UMOV UR27, UR35 ;  /* 0x00000023001b7c82 */ /* 0x000fe20008000000 */
[----:B------:R-:W-:Y:S01]  /*b550*/  R2UR UR13, R4 ;  /* 0x00000000040d72ca */ /* 0x000fe200000e0000 */
[----:B------:R-:W-:Y:S01]  /*b560*/  UIADD3 UR32, UR21, 0x800, URZ ;  /* 0x0000080015207890 */ /* 0x000fe2000fffe03f */
[----:B------:R-:W-:Y:S01]  /*b570*/  R2UR UR42, R12 ;  /* 0x000000000c2a72ca */ /* 0x000fe200000e0000 */
[----:B------:R-:W-:Y:S01]  /*b580*/  UIADD3 UR24, UR21, 0xc00, URZ ;  /* 0x00000c0015187890 */ /* 0x000fe2000fffe03f */
[----:B------:R-:W-:Y:S01]  /*b590*/  ISETP.GT.AND P1, PT, R8, 0x1, PT ;  /* 0x000000010800780c */ /* 0x000fe20003f24270 */
[----:B------:R-:W-:Y:S01]  /*b5a0*/  UIADD3 UR16, UR21, 0x1000, URZ ;  /* 0x0000100015107890 */ /* 0x000fe2000fffe03f */
[----:B------:R-:W-:Y:S01]  /*b5b0*/  VIADD R3, R3, 0x1 ;  /* 0x0000000103037836 */ /* 0x000fe20000000000 */
[----:B------:R-:W-:Y:S01]  /*b5c0*/  UIADD3 UR8, UR21, 0x1400, URZ ;  /* 0x0000140015087890 */ /* 0x000fe2000fffe03f */
[----:B------:R-:W-:Y:S01]  /*b5d0*/  VIADD R6, R6, 0x20 ;  /* 0x0000002006067836 */ /* 0x000fe20000000000 */
[----:B------:R-:W-:Y:S01]  /*b5e0*/  UMOV UR28, UR36 ;  /* 0x00000024001c7c82 */ /* 0x000fe20008000000 */
[----:B------:R0:W-:Y:S01]  /*b5f0*/  UTMALDG.3D [UR32], [UR6], desc[UR4] ;  /* 0x00000420060075b4 */ /* 0x0001e20008011000 */
[----:B------:R-:W-:Y:S01]  /*b600*/  UMOV UR17, UR33 ;  /* 0x0000002100117c82 */ /* 0x000fe20008000000 */
[----:B------:R-:W-:Y:S01]  /*b610*/  UMOV UR19, UR35 ;  /* 0x0000002300137c82 */ /* 0x000fe20008000000 */
[----:B------:R-:W-:Y:S01]  /*b620*/  UMOV UR20, UR36 ;  /* 0x0000002400147c82 */ /* 0x000fe20008000000 */
[----:B------:R-:W-:Y:S01]  /*b630*/  UMOV UR9, UR33 ;  /* 0x0000002100097c82 */ /* 0x000fe20008000000 */
[----:B------:R-:W-:Y:S01]  /*b640*/  UMOV UR11, UR35 ;  /* 0x00000023000b7c82 */ /* 0x000fe20008000000 */
[----:B------:R-:W-:Y:S01]  /*b650*/  UMOV UR12, UR36 ;  /* 0x00000024000c7c82 */ /* 0x000fe20008000000 */
[----:B------:R-:W-:Y:S01]  /*b660*/  UIADD3 UR14, UP0, UR52, 0x1f0, URZ ;  /* 0x000001f0340e7890 */ /* 0x000fe2000ff1e03f */
[----:B------:R1:W-:Y:S01]  /*b670*/  UTMALDG.3D [UR24], [UR6], desc[UR4] ;  /* 0x00000418060075b4 */ /* 0x0003e20008011000 */
[----:B------:R-:W-:Y:S01]  /*b680*/  UIADD3 UR40, UR21, 0x1800, URZ ;  /* 0x0000180015287890 */ /* 0x000fe2000fffe03f */
[----:B------:R-:W-:Y:S01]  /*b690*/  ISETP.NE.AND P0, PT, R3, 0x5, PT ;  /* 0x000000050300780c */ /* 0x000fe20003f05270 */
[----:B------:R-:W-:Y:S01]  /*b6a0*/  UIADD3.X UR15, URZ, UR53, URZ, UP0, !UPT ;  /* 0x000000353f0f7290 */ /* 0x000fe200087fe43f */
[----:B------:R-:W-:Y:S01]  /*b6b0*/  UMOV UR41, UR33 ;  /* 0x0000002100297c82 */ /* 0x000fe20008000000 */
[----:B------:R-:W-:Y:S01]  /*b6c0*/  UMOV UR43, UR35 ;  /* 0x00000023002b7c82 */ /* 0x000fe20008000000 */
[----:B------:R-:W-:Y:S01]  /*b6d0*/  UMOV UR44, UR36 ;  /* 0x00000024002c7c82 */ /* 0x000fe20008000000 */
[----:B------:R2:W-:Y:S01]  /*b6e0*/  UTMALDG.3D [UR16], [UR6], desc[UR4] ;  /* 0x00000410060075b4 */ /* 0x0005e20008011000 */
[----:B------:R-:W-:-:S02]  /*b6f0*/  SEL R5, RZ, 0x1, P0 ;  /* 0x00000001ff057807 */ /* 0x000fc40000000000 */
[----:B------:R-:W-:Y:S02]  /*b700*/  SEL R3, R3, RZ, P0 ;  /* 0x000000ff03037207 */ /* 0x000fe40000000000 */
[----:B------:R-:W-:Y:S02]  /*b710*/  LOP3.LUT R0, R0, R5, RZ, 0x3c, !PT ;  /* 0x0000000500007212 */ /* 0x000fe400078e3cff */
[----:B0-----:R-:W-:Y:S01]  /*b720*/  R2UR UR34, R13 ;  /* 0x000000000d2272ca */ /* 0x001fe200000e0000 */
[----:B------:R0:W-:Y:S01]  /*b730*/  UTMALDG.3D [UR8], [UR6], desc[UR4] ;  /* 0x00000408060075b4 */ /* 0x0001e20008011000 */
[----:B------:R-:W-:Y:S01]  /*b740*/  UIADD3 UR32, UR21, 0x1c00, URZ ;  /* 0x00001c0015207890 */ /* 0x000fe2000fffe03f */
[----:B-1----:R-:W-:Y:S01]  /*b750*/  R2UR UR26, R14 ;  /* 0x000000000e1a72ca */ /* 0x002fe200000e0000 */
[----:B------:R-:W-:Y:S01]  /*b760*/  UIADD3 UR24, UR21, 0x2000, URZ ;  /* 0x0000200015187890 */ /* 0x000fe2000fffe03f */
[----:B------:R1:W-:Y:S01]  /*b770*/  UTMALDG.3D [UR40], [UR6], desc[UR4] ;  /* 0x00000428060075b4 */ /* 0x0003e20008011000 */
[----:B--2---:R-:W-:Y:S01]  /*b780*/  R2UR UR18, R15 ;  /* 0x000000000f1272ca */ /* 0x004fe200000e0000 */
[----:B------:R-:W-:-:S06]  /*b790*/  UIADD3 UR16, UR21, 0x2400, URZ ;  /* 0x0000240015107890 */ /* 0x000fcc000fffe03f */
[----:B------:R1:W-:Y:S01]  /*b7a0*/  UTMALDG.3D [UR32], [UR6], desc[UR4] ;  /* 0x00000420060075b4 */ /* 0x0003e20008011000 */
[----:B0-----:R-:W-:Y:S01]  /*b7b0*/  R2UR UR11, R18 ;  /* 0x00000000120b72ca */ /* 0x001fe200000e0000 */
[----:B------:R-:W-:Y:S01]  /*b7c0*/  UIADD3 UR8, UR13, 0xa800, URZ ;  /* 0x0000a8000d087890 */ /* 0x000fe2000fffe03f */
[----:B------:R1:W-:Y:S01]  /*b7d0*/  UTMALDG.3D [UR24], [UR6], desc[UR4] ;  /* 0x00000418060075b4 */ /* 0x0003e20008011000 */
[----:B------:R-:W-:Y:S02]  /*b7e0*/  UMOV UR10, UR35 ;  /* 0x00000023000a7c82 */ /* 0x000fe40008000000 */
[----:B------:R1:W-:Y:S08]  /*b7f0*/  UTMALDG.3D [UR16], [UR6], desc[UR4] ;  /* 0x00000410060075b4 */ /* 0x0003f00008011000 */
[----:B------:R1:W-:Y:S02]  /*b800*/  UTMALDG.3D [UR8], [UR14], desc[UR4] ;  /* 0x000004080e0075b4 */ /* 0x0003e40008011000 */
[----:B-1----:R-:W-:Y:S05]  /*b810*/  @P1 BRA `(.L_x_311) ;  /* 0xfffffff800c81947 */ /* 0x002fea000383ffff */
.L_x_305:
[----:B------:R-:W-:Y:S05]  /*b820*/  BSYNC B6 ;  /* 0x0000000000067941 */ /* 0x000fea0003800000 */
.L_x_304:
[----:B------:R-:W-:Y:S01]  /*b830*/  LOP3.LUT P2, RZ, R27, 0xff, RZ, 0xc0, !PT ;  /* 0x000000ff1bff7812 */ /* 0x000fe2000784c0ff */
[----:B------:R-:W-:Y:S01]  /*b840*/  VIADD R3, R26, UR46 ;  /* 0x0000002e1a037c36 */ /* 0x000fe20008000000 */
[----:B------:R-:W-:Y:S01]  /*b850*/  ULDC.64 UR4, c[0x0][0x650] ;  /* 0x0001940000047ab9 */ /* 0x000fe20000000a00 */
[----:B------:R-:W-:Y:S01]  /*b860*/  IMAD.U32 R6, RZ, RZ, UR46 ;  /* 0x0000002eff067e24 */ /* 0x000fe2000f8e00ff */
[----:B------:R-:W-:Y:S01]  /*b870*/  UISETP.GE.U32.AND UP0, UPT, UR46, 0x5, UPT ;  /* 0x000000052e00788c */ /* 0x000fe2000bf06070 */
[----:B------:R-:W-:Y:S01]  /*b880*/  BSSY B0, `(.L_x_312) ;  /* 0x000006a000007945 */ /* 0x000fe20003800000 */
[----:B------:R-:W-:Y:S01]  /*b890*/  ISETP.GT.U32.AND P0, PT, R3, 0x4, PT ;  /* 0x000000040300780c */ /* 0x000fe20003f04070 */
[----:B------:R-:W-:Y:S01]  /*b8a0*/  IMAD.MOV.U32 R22, RZ, RZ, -0x1 ;  /* 0xffffffffff167424 */ /* 0x000fe200078e00ff */
[----:B------:R-:W-:Y:S01]  /*b8b0*/  PRMT R27, RZ, 0x7610, R27 ;  /* 0x00007610ff1b7816 */ /* 0x000fe2000000001b */
[----:B------:R-:W-:Y:S01]  /*b8c0*/  IMAD.MOV.U32 R18, RZ, RZ, -0x1 ;  /* 0xffffffffff127424 */ /* 0x000fe200078e00ff */
[----:B------:R-:W-:Y:S01]  /*b8d0*/  ISETP.LT.U32.AND P0, PT, R6, 0x5, P0 ;  /* 0x000000050600780c */ /* 0x000fe20000701070 */
[----:B------:R-:W-:Y:S01]  /*b8e0*/  IMAD.MOV.U32 R19, RZ, RZ, -0x1 ;  /* 0xffffffffff137424 */ /* 0x000fe200078e00ff */
[----:B------:R-:W-:Y:S01]  /*b8f0*/  PLOP3.LUT P1, PT, PT, PT, UP0, 0x80, 0x0 ;  /* 0x000000000000781c */ /* 0x000fe20003f2f008 */
[----:B------:R-:W0:Y:S01]  /*b900*/  @P2 S2R R5, SR_CgaCtaId ;  /* 0x0000000000052919 */ /* 0x000e220000008800 */
[----:B------:R-:W-:-:S04]  /*b910*/  @P2 MOV R0, 0x400 ;  /* 0x0000040000002802 */ /* 0x000fc80000000f00 */
[----:B0-----:R-:W-:Y:S01]  /*b920*/  @P2 LEA R0, R5, R0, 0x18 ;  /* 0x0000000005002211 */ /* 0x001fe200078ec0ff */
[----:B------:R-:W-:-:S03]  /*b930*/  IMAD.WIDE.U32 R4, R3, -0x33333333, RZ ;  /* 0xcccccccd03047825 */ /* 0x000fc600078e00ff */
[----:B------:R0:W-:Y:S01]  /*b940*/  @P2 SYNCS.ARRIVE.TRANS64.A1T0 RZ, [R0+URZ+0x88], RZ ;  /* 0x000088ff00ff29a7 */ /* 0x0001e2000810003f */
[----:B------:R-:W-:Y:S02]  /*b950*/  IADD3 R16, P2, R16, UR50, RZ ;  /* 0x0000003210107c10 */ /* 0x000fe4000ff5e0ff */
[----:B------:R-:W-:Y:S02]  /*b960*/  SHF.R.U32.HI R4, RZ, 0x2, R5 ;  /* 0x00000002ff047819 */ /* 0x000fe40000011605 */
[----:B------:R-:W-:Y:S02]  /*b970*/  IADD3.X R17, R17, UR45, RZ, P2, !PT ;  /* 0x0000002d11117c10 */ /* 0x000fe400097fe4ff */
[----:B0-----:R-:W-:Y:S01]  /*b980*/  SEL R0, RZ, 0x1, !P0 ;  /* 0x00000001ff007807 */ /* 0x001fe20004000000 */
[----:B------:R-:W-:Y:S01]  /*b990*/  IMAD R26, R4, -0x5, R3 ;  /* 0xfffffffb041a7824 */ /* 0x000fe200078e0203 */
[----:B------:R-:W-:Y:S02]  /*b9a0*/  ISETP.GE.U32.AND P0, PT, R16, UR4, PT ;  /* 0x0000000410007c0c */ /* 0x000fe4000bf06070 */
[----:B------:R-:W-:-:S02]  /*b9b0*/  LOP3.LUT R25, R25, R0, RZ, 0x3c, !PT ;  /* 0x0000000019197212 */ /* 0x000fc400078e3cff */
[----:B------:R-:W-:Y:S02]  /*b9c0*/  ISETP.GE.U32.AND.EX P0, PT, R17, UR5, PT, P0 ;  /* 0x0000000511007c0c */ /* 0x000fe4000bf06100 */
[----:B------:R-:W-:Y:S02]  /*b9d0*/  @P1 LOP3.LUT R25, R25, 0x1, R4, 0x78, !PT ;  /* 0x0000000119191812 */ /* 0x000fe400078e7804 */
[----:B------:R-:W-:-:S09]  /*b9e0*/  PRMT R0, RZ, 0x7610, R0 ;  /* 0x00007610ff007816 */ /* 0x000fd20000000000 */
[----:B------:R-:W-:Y:S05]  /*b9f0*/  @P0 BRA `(.L_x_313) ;  /* 0x0000000400480947 */ /* 0x000fea0003800000 */
[----:B------:R-:W-:Y:S01]  /*ba00*/  ULDC.64 UR4, c[0x0][0x628] ;  /* 0x00018a0000047ab9 */ /* 0x000fe20000000a00 */
[----:B------:R-:W0:Y:S01]  /*ba10*/  S2R R3, SR_CTAID.X ;  /* 0x0000000000037919 */ /* 0x000e220000002500 */
[----:B------:R-:W-:Y:S01]  /*ba20*/  ISETP.NE.U32.AND P0, PT, RZ, UR4, PT ;  /* 0x00000004ff007c0c */ /* 0x000fe2000bf05070 */
[----:B------:R-:W-:Y:S01]  /*ba30*/  ULDC UR7, c[0x0][0x630] ;  /* 0x00018c0000077ab9 */ /* 0x000fe20000000800 */
[----:B------:R-:W-:Y:S01]  /*ba40*/  IMAD.MOV.U32 R4, RZ, RZ, R16 ;  /* 0x000000ffff047224 */ /* 0x000fe200078e0010 */
[----:B------:R-:W1:Y:S01]  /*ba50*/  S2R R0, SR_CTAID.Y ;  /* 0x0000000000007919 */ /* 0x000e620000002600 */
[----:B------:R-:W-:Y:S01]  /*ba60*/  ISETP.NE.AND.EX P0, PT, RZ, UR5, PT, P0 ;  /* 0x00000005ff007c0c */ /* 0x000fe2000bf05300 */
[----:B------:R-:W-:-:S12]  /*ba70*/  IMAD.MOV.U32 R5, RZ, RZ, R17 ;  /* 0x000000ffff057224 */ /* 0x000fd800078e0011 */
[----:B------:R-:W-:Y:S05]  /*ba80*/  @!P0 BRA `(.L_x_314) ;  /* 0x0000000000288947 */ /* 0x000fea0003800000 */
[----:B------:R-:W-:Y:S02]  /*ba90*/  ULDC UR6, c[0x0][0x634] ;  /* 0x00018d0000067ab9 */ /* 0x000fe40000000800 */
[----:B------:R-:W-:-:S05]  /*baa0*/  IADD3 R9, P0, R16, UR6, RZ ;  /* 0x0000000610097c10 */ /* 0x000fca000ff1e0ff */
[----:B------:R-:W-:-:S04]  /*bab0*/  IMAD.X R11, RZ, RZ, R17, P0 ;  /* 0x000000ffff0b7224 */ /* 0x000fc800000e0611 */
[----:B------:R-:W-:-:S04]  /*bac0*/  IMAD.WIDE.U32 R6, R11, UR4, RZ ;  /* 0x000000040b067c25 */ /* 0x000fc8000f8e00ff */
[----:B------:R-:W-:-:S04]  /*bad0*/  IMAD.WIDE.U32 R6, P0, R9, UR5, R6 ;  /* 0x0000000509067c25 */ /* 0x000fc8000f800006 */
[----:B------:R-:W-:-:S04]  /*bae0*/  IMAD.WIDE.U32 R8, R9, UR4, RZ ;  /* 0x0000000409087c25 */ /* 0x000fc8000f8e00ff */
[----:B------:R-:W-:Y:S01]  /*baf0*/  IMAD.X R5, RZ, RZ, RZ, P0 ;  /* 0x000000ffff057224 */ /* 0x000fe200000e06ff */
[----:B------:R-:W-:Y:S01]  /*bb00*/  IADD3 RZ, P0, R9, R6, RZ ;  /* 0x0000000609ff7210 */ /* 0x000fe20007f1e0ff */
[----:B------:R-:W-:-:S04]  /*bb10*/  IMAD.MOV.U32 R4, RZ, RZ, R7 ;  /* 0x000000ffff047224 */ /* 0x000fc800078e0007 */
[----:B------:R-:W-:-:S08]  /*bb20*/  IMAD.WIDE.U32.X R4, R11, UR5, R4, P0 ;  /* 0x000000050b047c25 */ /* 0x000fd000080e0404 */
.L_x_314:
[--C-:B------:R-:W-:Y:S01]  /*bb30*/  SHF.R.U64 R19, R4, UR7, R5.reuse ;  /* 0x0000000704137c19 */ /* 0x100fe20008001205 */
[----:B------:R-:W-:Y:S01]  /*bb40*/  ULDC.64 UR4, c[0x0][0x620] ;  /* 0x0001880000047ab9 */ /* 0x000fe20000000a00 */
[----:B------:R-:W-:Y:S01]  /*bb50*/  SHF.R.U32.HI R4, RZ, UR7, R5 ;  /* 0x00000007ff047c19 */ /* 0x000fe20008011605 */
[----:B------:R-:W-:Y:S01]  /*bb60*/  ULDC.64 UR8, c[0x0][0x640] ;  /* 0x0001900000087ab9 */ /* 0x000fe20000000a00 */
[----:B------:R-:W-:Y:S01]  /*bb70*/  IADD3 R7, P0, RZ, -R19, RZ ;  /* 0x80000013ff077210 */ /* 0x000fe20007f1e0ff */
[----:B------:R-:W2:Y:S01]  /*bb80*/  LDC R13, c[0x0][0x148] ;  /* 0x00005200ff0d7b82 */ /* 0x000ea20000000800 */
[----:B0-----:R-:W-:Y:S01]  /*bb90*/  I2FP.F32.U32 R8, R3 ;  /* 0x0000000300087245 */ /* 0x001fe20000201000 */
[----:B------:R-:W-:Y:S02]  /*bba0*/  ULDC UR6, c[0x0][0x608] ;  /* 0x0001820000067ab9 */ /* 0x000fe40000000800 */
[----:B------:R-:W-:Y:S01]  /*bbb0*/  IMAD.X R4, RZ, RZ, ~R4, P0 ;  /* 0x000000ffff047224 */ /* 0x000fe200000e0e04 */
[----:B------:R-:W-:-:S03]  /*bbc0*/  ISETP.NE.U32.AND P0, PT, RZ, UR8, PT ;  /* 0x00000008ff007c0c */ /* 0x000fc6000bf05070 */
[----:B------:R-:W-:Y:S01]  /*bbd0*/  IMAD R6, R4, UR4, RZ ;  /* 0x0000000404067c24 */ /* 0x000fe2000f8e02ff */
[----:B------:R-:W-:Y:S01]  /*bbe0*/  ISETP.NE.AND.EX P0, PT, RZ, UR9, PT, P0 ;  /* 0x00000009ff007c0c */ /* 0x000fe2000bf05300 */
[----:B------:R-:W-:Y:S01]  /*bbf0*/  IMAD.WIDE.U32 R4, R7, UR4, R16 ;  /* 0x0000000407047c25 */ /* 0x000fe2000f8e0010 */
[----:B------:R-:W-:-:S03]  /*bc00*/  ULDC UR4, c[0x0][0x150] ;  /* 0x0000540000047ab9 */ /* 0x000fc60000000800 */
[----:B------:R-:W-:Y:S01]  /*bc10*/  FMUL R8, R8, UR4 ;  /* 0x0000000408087c20 */ /* 0x000fe20008400000 */
[----:B------:R-:W-:Y:S01]  /*bc20*/  IMAD R7, R7, UR5, R6 ;  /* 0x0000000507077c24 */ /* 0x000fe2000f8e0206 */
[----:B------:R-:W-:Y:S01]  /*bc30*/  ULDC UR4, c[0x0][0x618] ;  /* 0x0001860000047ab9 */ /* 0x000fe20000000800 */
[----:B------:R-:W0:Y:S01]  /*bc40*/  LDC R6, c[0x0][0x144] ;  /* 0x00005100ff067b82 */ /* 0x000e220000000800 */
[----:B------:R-:W-:Y:S01]  /*bc50*/  ULDC UR5, c[0x0][0x154] ;  /* 0x0000550000057ab9 */ /* 0x000fe20000000800 */
[----:B------:R-:W-:Y:S01]  /*bc60*/  IMAD.IADD R5, R5, 0x1, R7 ;  /* 0x0000000105057824 */ /* 0x000fe200078e0207 */
[----:B------:R-:W3:Y:S04]  /*bc70*/  F2I.U32.TRUNC.NTZ R8, R8 ;  /* 0x0000000800087305 */ /* 0x000ee8000020f000 */
[----:B------:R-:W-:-:S02]  /*bc80*/  SHF.R.U64 R10, R4, UR4, R5 ;  /* 0x00000004040a7c19 */ /* 0x000fc40008001205 */
[----:B-1----:R-:W-:Y:S02]  /*bc90*/  I2FP.F32.U32 R4, R0 ;  /* 0x0000000000047245 */ /* 0x002fe40000201000 */
[----:B------:R-:W-:Y:S01]  /*bca0*/  SHF.R.U32.HI R5, RZ, UR4, R5 ;  /* 0x00000004ff057c19 */ /* 0x000fe20008011605 */
[----:B------:R-:W-:Y:S02]  /*bcb0*/  ULDC UR4, c[0x0][0x658] ;  /* 0x0001960000047ab9 */ /* 0x000fe40000000800 */
[----:B------:R-:W-:Y:S01]  /*bcc0*/  FMUL R7, R4, UR5 ;  /* 0x0000000504077c20 */ /* 0x000fe20008400000 */
[--C-:B------:R-:W-:Y:S02]  /*bcd0*/  SHF.R.U64 R12, R10, UR6, R5.reuse ;  /* 0x000000060a0c7c19 */ /* 0x100fe40008001205 */
[----:B------:R-:W-:Y:S01]  /*bce0*/  SHF.R.U32.HI R5, RZ, UR6, R5 ;  /* 0x00000006ff057c19 */ /* 0x000fe20008011605 */
[----:B------:R1:W4:Y:S01]  /*bcf0*/  F2I.U32.TRUNC.NTZ R14, R7 ;  /* 0x00000007000e7305 */ /* 0x000322000020f000 */
[----:B---3--:R-:W-:-:S02]  /*bd00*/  IMAD.MOV R8, RZ, RZ, -R8 ;  /* 0x000000ffff087224 */ /* 0x008fc400078e0a08 */
[--C-:B------:R-:W-:Y:S02]  /*bd10*/  SHF.R.U64 R11, R12, UR4, R5.reuse ;  /* 0x000000040c0b7c19 */ /* 0x100fe40008001205 */
[----:B------:R-:W-:Y:S01]  /*bd20*/  SHF.R.U32.HI R5, RZ, UR4, R5 ;  /* 0x00000004ff057c19 */ /* 0x000fe20008011605 */
[----:B0-----:R-:W-:Y:S02]  /*bd30*/  IMAD R3, R6, R8, R3 ;  /* 0x0000000806037224 */ /* 0x001fe400078e0203 */
[----:B------:R-:W-:Y:S01]  /*bd40*/  IMAD.MOV.U32 R4, RZ, RZ, R11 ;  /* 0x000000ffff047224 */ /* 0x000fe200078e000b */
[----:B-12-4-:R-:W-:Y:S06]  /*bd50*/  @!P0 BRA `(.L_x_315) ;  /* 0x0000000000288947 */ /* 0x016fec0003800000 */
        /* <DEDUP_REMOVED lines=10> */
.L_x_315:
[----:B------:R-:W-:Y:S01]  /*be00*/  ISETP.NE.AND P0, PT, R2, 0x1, PT ;  /* 0x000000010200780c */ /* 0x000fe20003f05270 */
[----:B------:R-:W-:Y:S01]  /*be10*/  ULDC UR4, c[0x0][0x648] ;  /* 0x0001920000047ab9 */ /* 0x000fe20000000800 */
[----:B------:R-:W-:Y:S01]  /*be20*/  IMAD.MOV R14, RZ, RZ, -R14 ;  /* 0x000000ffff0e7224 */ /* 0x000fe200078e0a0e */
[----:B------:R-:W-:Y:S01]  /*be30*/  SHF.R.U64 R5, R4, UR4, R5 ;  /* 0x0000000404057c19 */ /* 0x000fe20008001205 */
[----:B------:R-:W-:Y:S01]  /*be40*/  ULDC UR4, c[0x0][0x638] ;  /* 0x00018e0000047ab9 */ /* 0x000fe20000000800 */
[----:B------:R-:W-:Y:S01]  /*be50*/  LOP3.LUT R12, R12, UR38, RZ, 0xc0, !PT ;  /* 0x000000260c0c7c12 */ /* 0x000fe2000f8ec0ff */
[----:B------:R-:W-:Y:S01]  /*be60*/  ULDC UR5, c[0x0][0x610] ;  /* 0x0001840000057ab9 */ /* 0x000fe20000000800 */
[----:B------:R-:W-:-:S03]  /*be70*/  LOP3.LUT R22, R10, UR39, RZ, 0xc0, !PT ;  /* 0x000000270a167c12 */ /* 0x000fc6000f8ec0ff */
[----:B------:R-:W-:-:S03]  /*be80*/  IMAD R12, R5, UR37, R12 ;  /* 0x00000025050c7c24 */ /* 0x000fc6000f8e020c */
[----:B------:R-:W-:Y:S02]  /*be90*/  @P0 IMAD R3, R13, R14, R0 ;  /* 0x0000000e0d030224 */ /* 0x000fe400078e0200 */
[----:B------:R-:W-:Y:S02]  /*bea0*/  IMAD.MOV R0, RZ, RZ, -R5 ;  /* 0x000000ffff007224 */ /* 0x000fe400078e0a05 */
[----:B------:R-:W-:Y:S02]  /*beb0*/  IMAD R3, R12, UR5, R3 ;  /* 0x000000050c037c24 */ /* 0x000fe4000f8e0203 */
[----:B------:R-:W-:Y:S01]  /*bec0*/  IMAD R11, R0, UR4, R11 ;  /* 0x00000004000b7c24 */ /* 0x000fe2000f8e020b */
[----:B------:R-:W-:Y:S01]  /*bed0*/  ULDC UR4, c[0x0][0x600] ;  /* 0x0001800000047ab9 */ /* 0x000fe20000000800 */
[----:B------:R-:W-:Y:S02]  /*bee0*/  IMAD.MOV.U32 R0, RZ, RZ, 0x1 ;  /* 0x00000001ff007424 */ /* 0x000fe400078e00ff */
[----:B------:R-:W-:-:S05]  /*bef0*/  IMAD R22, R11, UR4, R22 ;  /* 0x000000040b167c24 */ /* 0x000fca000f8e0216 */
[----:B------:R-:W-:Y:S02]  /*bf00*/  SEL R18, R22, R3, !P0 ;  /* 0x0000000316127207 */ /* 0x000fe40004000000 */
[----:B------:R-:W-:-:S07]  /*bf10*/  SEL R22, R3, R22, !P0 ;  /* 0x0000001603167207 */ /* 0x000fce0004000000 */
.L_x_313:
[----:B------:R-:W-:Y:S05]  /*bf20*/  BSYNC B0 ;  /* 0x0000000000007941 */ /* 0x000fea0003800000 */
.L_x_312:
[----:B------:R-:W-:-:S13]  /*bf30*/  LOP3.LUT P0, RZ, R0, 0xff, RZ, 0xc0, !PT ;  /* 0x000000ff00ff7812 */ /* 0x000fda000780c0ff */
[----:B------:R-:W-:Y:S05]  /*bf40*/  @P0 BRA `(.L_x_316) ;  /* 0xfffffff000040947 */ /* 0x000fea000383ffff */
[----:B------:R-:W-:Y:S05]  /*bf50*/  BSYNC B7 ;  /* 0x0000000000077941 */ /* 0x000fea0003800000 */
.L_x_302:
[----:B------:R-:W-:-:S03]  /*bf60*/  UMOV UR4, 0xffffffff ;  /* 0xffffffff00047882 */ /* 0x000fc60000000000 */
[----:B------:R-:W-:Y:S05]  /*bf70*/  BRA.DIV UR4, `(.L_x_317) ;  /* 0x00000006049c7947 */ /* 0x000fea000b800000 */
[----:B------:R-:W-:-:S13]  /*bf80*/  ELECT P6, URZ, PT ;  /* 0x00000000003f782f */ /* 0x000fda00038c0000 */
.L_x_336:
[----:B------:R-:W-:Y:S04]  /*bf90*/  BSSY B0, `(.L_x_318) ;  /* 0x0000035000007945 */ /* 0x000fe80003800000 */
[----:B------:R-:W-:Y:S05]  /*bfa0*/  @!P6 BRA `(.L_x_319) ;  /* 0x0000000000cce947 */ /* 0x000fea0003800000 */
[----:B------:R-:W-:-:S04]  /*bfb0*/  ULOP3.LUT UR4, UR49, 0x2, URZ, 0xfc, !UPT ;  /* 0x0000000231047892 */ /* 0x000fc8000f8efc3f */
[----:B------:R-:W-:-:S06]  /*bfc0*/  UISETP.NE.AND UP0, UPT, UR4, 0x3, UPT ;  /* 0x000000030400788c */ /* 0x000fcc000bf05270 */
[----:B------:R-:W-:-:S13]  /*bfd0*/  PLOP3.LUT P0, PT, PT, PT, UP0, 0x80, 0x0 ;  /* 0x000000000000781c */ /* 0x000fda0003f0f008 */
[----:B------:R-:W-:Y:S05]  /*bfe0*/  @!P0 BRA `(.L_x_320) ;  /* 0x0000000000048947 */ /* 0x000fea0003800000 */
[----:B------:R-:W-:Y:S01]  /*bff0*/  BPT.TRAP 0x1 ;  /* 0x000000040000795c */ /* 0x000fe20000300000 */
.L_x_320:
[----:B------:R-:W0:Y:S01]  /*c000*/  S2R R3, SR_CgaCtaId ;  /* 0x0000000000037919 */ /* 0x000e220000008800 */
[----:B------:R-:W-:Y:S02]  /*c010*/  MOV R0, 0x400 ;  /* 0x0000040000007802 */ /* 0x000fe40000000f00 */
[----:B------:R-:W-:Y:S02]  /*c020*/  SHF.L.U32 R2, R25, 0x1f, RZ ;  /* 0x0000001f19027819 */ /* 0x000fe400000006ff */
[----:B0-----:R-:W-:-:S05]  /*c030*/  LEA R3, R3, R0, 0x18 ;  /* 0x0000000003037211 */ /* 0x001fca00078ec0ff */
[----:B------:R-:W-:-:S04]  /*c040*/  VIADD R3, R3, 0x28 ;  /* 0x0000002803037836 */ /* 0x000fc80000000000 */
[C---:B------:R-:W-:Y:S02]  /*c050*/  IMAD R5, R26.reuse, 0x8, R3 ;  /* 0x000000081a057824 */ /* 0x040fe400078e0203 */
[----:B------:R-:W-:Y:S02]  /*c060*/  VIADD R26, R26, 0x1 ;  /* 0x000000011a1a7836 */ /* 0x000fe40000000000 */
[----:B------:R-:W0:Y:S03]  /*c070*/  SYNCS.PHASECHK.TRANS64.TRYWAIT P0, [R5+URZ], R2 ;  /* 0x00000002050075a7 */ /* 0x000e26000800017f */
[----:B------:R-:W-:-:S04]  /*c080*/  ISETP.NE.AND P1, PT, R26, 0x5, PT ;  /* 0x000000051a00780c */ /* 0x000fc80003f25270 */
[----:B------:R-:W-:Y:S02]  /*c090*/  SEL R0, RZ, 0x1, P1 ;  /* 0x00000001ff007807 */ /* 0x000fe40000800000 */
[----:B------:R-:W-:Y:S02]  /*c0a0*/  SEL R26, R26, RZ, P1 ;  /* 0x000000ff1a1a7207 */ /* 0x000fe40000800000 */
[----:B------:R-:W-:-:S03]  /*c0b0*/  LOP3.LUT R25, R25, R0, RZ, 0x3c, !PT ;  /* 0x0000000019197212 */ /* 0x000fc600078e3cff */
[----:B------:R-:W-:Y:S01]  /*c0c0*/  IMAD R7, R26, 0x8, R3 ;  /* 0x000000081a077824 */ /* 0x000fe200078e0203 */
[----:B------:R-:W-:Y:S01]  /*c0d0*/  SHF.L.U32 R4, R25, 0x1f, RZ ;  /* 0x0000001f19047819 */ /* 0x000fe200000006ff */
[----:B0-----:R-:W-:Y:S06]  /*c0e0*/  @!P0 BRA `(.L_x_321) ;  /* 0x0000000400608947 */ /* 0x001fec0003800000 */
.L_x_337:
[----:B------:R-:W1:Y:S01]  /*c0f0*/  SYNCS.PHASECHK.TRANS64.TRYWAIT P0, [R7+URZ], R4 ;  /* 0x00000004070075a7 */ /* 0x000e62000800017f */
[----:B------:R-:W-:-:S05]  /*c100*/  VIADD R0, R26, 0x1 ;  /* 0x000000011a007836 */ /* 0x000fca0000000000 */
[----:B------:R-:W-:-:S04]  /*c110*/  ISETP.NE.AND P1, PT, R0, 0x5, PT ;  /* 0x000000050000780c */ /* 0x000fc80003f25270 */
[----:B0-----:R-:W-:Y:S02]  /*c120*/  SEL R2, RZ, 0x1, P1 ;  /* 0x00000001ff027807 */ /* 0x001fe40000800000 */
[----:B------:R-:W-:Y:S02]  /*c130*/  SEL R0, R0, RZ, P1 ;  /* 0x000000ff00007207 */ /* 0x000fe40000800000 */
[----:B------:R-:W-:-:S03]  /*c140*/  LOP3.LUT R25, R25, R2, RZ, 0x3c, !PT ;  /* 0x0000000219197212 */ /* 0x000fc600078e3cff */
[----:B------:R-:W-:Y:S01]  /*c150*/  IMAD R6, R0, 0x8, R3 ;  /* 0x0000000800067824 */ /* 0x000fe200078e0203 */
[----:B------:R-:W-:Y:S01]  /*c160*/  SHF.L.U32 R5, R25, 0x1f, RZ ;  /* 0x0000001f19057819 */ /* 0x000fe200000006ff */
[----:B-1----:R-:W-:Y:S06]  /*c170*/  @!P0 BRA `(.L_x_322) ;  /* 0x0000000400508947 */ /* 0x002fec0003800000 */
.L_x_338:
[----:B------:R-:W1:Y:S01]  /*c180*/  SYNCS.PHASECHK.TRANS64.TRYWAIT P0, [R6+URZ], R5 ;  /* 0x00000005060075a7 */ /* 0x000e62000800017f */
[----:B------:R-:W-:-:S05]  /*c190*/  VIADD R0, R0, 0x1 ;  /* 0x0000000100007836 */ /* 0x000fca0000000000 */
[----:B------:R-:W-:-:S04]  /*c1a0*/  ISETP.NE.AND P1, PT, R0, 0x5, PT ;  /* 0x000000050000780c */ /* 0x000fc80003f25270 */
[----:B------:R-:W-:Y:S02]  /*c1b0*/  SEL R2, RZ, 0x1, P1 ;  /* 0x00000001ff027807 */ /* 0x000fe40000800000 */
[----:B------:R-:W-:Y:S02]  /*c1c0*/  SEL R0, R0, RZ, P1 ;  /* 0x000000ff00007207 */ /* 0x000fe40000800000 */
[----:B------:R-:W-:-:S03]  /*c1d0*/  LOP3.LUT R25, R25, R2, RZ, 0x3c, !PT ;  /* 0x0000000219197212 */ /* 0x000fc600078e3cff */
[----:B0-----:R-:W-:Y:S01]  /*c1e0*/  IMAD R7, R0, 0x8, R3 ;  /* 0x0000000800077824 */ /* 0x001fe200078e0203 */
[----:B------:R-:W-:Y:S01]  /*c1f0*/  SHF.L.U32 R4, R25, 0x1f, RZ ;  /* 0x0000001f19047819 */ /* 0x000fe200000006ff */
[----:B-1----:R-:W-:Y:S06]  /*c200*/  @!P0 BRA `(.L_x_323) ;  /* 0x0000000400408947 */ /* 0x002fec0003800000 */
.L_x_339:
[----:B------:R-:W1:Y:S01]  /*c210*/  SYNCS.PHASECHK.TRANS64.TRYWAIT P0, [R7+URZ], R4 ;  /* 0x00000004070075a7 */ /* 0x000e62000800017f */
[----:B------:R-:W-:-:S05]  /*c220*/  VIADD R0, R0, 0x1 ;  /* 0x0000000100007836 */ /* 0x000fca0000000000 */
[----:B------:R-:W-:-:S04]  /*c230*/  ISETP.NE.AND P1, PT, R0, 0x5, PT ;  /* 0x000000050000780c */ /* 0x000fc80003f25270 */
[----:B------:R-:W-:Y:S02]  /*c240*/  SEL R2, RZ, 0x1, P1 ;  /* 0x00000001ff027807 */ /* 0x000fe40000800000 */
[----:B------:R-:W-:Y:S02]  /*c250*/  SEL R0, R0, RZ, P1 ;  /* 0x000000ff00007207 */ /* 0x000fe40000800000 */
[----:B------:R-:W-:Y:S01]  /*c260*/  LOP3.LUT R2, R25, R2, RZ, 0x3c, !PT ;  /* 0x0000000219027212 */ /* 0x000fe200078e3cff */
[----:B-1----:R-:W-:Y:S06]  /*c270*/  @!P0 BRA `(.L_x_324) ;  /* 0x0000000400388947 */ /* 0x002fec0003800000 */
.L_x_340:
[----:B------:R-:W-:Y:S01]  /*c280*/  IMAD R3, R0, 0x8, R3 ;  /* 0x0000000800037824 */ /* 0x000fe200078e0203 */
[----:B------:R-:W-:-:S07]  /*c290*/  SHF.L.U32 R0, R2, 0x1f, RZ ;  /* 0x0000001f02007819 */ /* 0x000fce00000006ff */
.L_x_325:
[----:B--2---:R2:W3:Y:S02]  /*c2a0*/  SYNCS.PHASECHK.TRANS64.TRYWAIT P0, [R3+URZ], R0 ;  /* 0x00000000030075a7 */ /* 0x0044e4000800017f */
[----:B---3--:R-:W-:Y:S05]  /*c2b0*/  @!P0 NANOSLEEP.SYNCS 0x989680 ;  /* 0x009896800000895d */ /* 0x008fea0003900000 */
[----:B------:R-:W3:Y:S02]  /*c2c0*/  @!P0 SYNCS.PHASECHK.TRANS64 P0, [R3+URZ], R0 ;  /* 0x00000000030085a7 */ /* 0x000ee4000800007f */
[----:B---3--:R-:W-:Y:S05]  /*c2d0*/  @!P0 BRA `(.L_x_325) ;  /* 0xfffffffc00f08947 */ /* 0x008fea000383ffff */
.L_x_319:
[----:B------:R-:W-:Y:S05]  /*c2e0*/  BSYNC B0 ;  /* 0x0000000000007941 */ /* 0x000fea0003800000 */
.L_x_318:
[----:B------:R-:W-:Y:S05]  /*c2f0*/  EXIT ;  /* 0x000000000000794d */ /* 0x000fea0003800000 */
.L_x_15:
[----:B0-----:R-:W-:-:S04]  /*c300*/  IMAD.U32 R3, RZ, RZ, UR43 ;  /* 0x0000002bff037e24 */ /* 0x001fc8000f8e00ff */
[----:B------:R0:W1:Y:S03]  /*c310*/  SYNCS.PHASECHK.TRANS64.TRYWAIT P0, [R3+URZ], R0 ;  /* 0x00000000030075a7 */ /* 0x000066000800017f */
[----:B-1----:R-:W-:Y:S05]  /*c320*/  @!P0 NANOSLEEP.SYNCS 0x989680 ;  /* 0x009896800000895d */ /* 0x002fea0003900000 */
[----:B------:R-:W1:Y:S02]  /*c330*/  @!P0 SYNCS.PHASECHK.TRANS64 P0, [R3+URZ], R0 ;  /* 0x00000000030085a7 */ /* 0x000e64000800007f */
[----:B-1----:R-:W-:Y:S05]  /*c340*/  @!P0 BRA `(.L_x_15) ;  /* 0xfffffffc00ec8947 */ /* 0x002fea000383ffff */
[----:B------:R-:W-:Y:S05]  /*c350*/  BRA `(.L_x_326) ;  /* 0xffffff5000787947 */ /* 0x000fea000383ffff */
.L_x_19:
[----:B------:R-:W-:Y:S01]  /*c360*/  CS2R R12, SRZ ;  /* 0x00000000000c7805 */ /* 0x000fe2000001ff00 */
[----:B------:R-:W-:Y:S02]  /*c370*/  IMAD.MOV.U32 R11, RZ, RZ, 0x1f ;  /* 0x0000001fff0b7424 */ /* 0x000fe400078e00ff */
[----:B------:R-:W-:-:S07]  /*c380*/  IMAD.MOV.U32 R15, RZ, RZ, -0x1 ;  /* 0xffffffffff0f7424 */ /* 0x000fce00078e00ff */
[----:B-----5:R-:W-:Y:S05]  /*c390*/  WARPSYNC.COLLECTIVE R15, `(.L_x_327) ;  /* 0x000000000f087348 */ /* 0x020fea0003c00000 */
[----:B------:R0:W1:Y:S02]  /*c3a0*/  SHFL.IDX P6, R14, R13, R12, R11 ;  /* 0x0000000c0d0e7389 */ /* 0x00006400000c000b */
[----:B01---5:R-:W-:Y:S01]  /*c3b0*/  ENDCOLLECTIVE ;  /* 0x000000000000791b */ /* 0x023fe20003800000 */
.L_x_327:
[----:B------:R-:W-:Y:S05]  /*c3c0*/  BRA `(.L_x_328) ;  /* 0xffffff5400487947 */ /* 0x000fea000383ffff */
.L_x_23:
[----:B-1----:R1:W2:Y:S02]  /*c3d0*/  SYNCS.PHASECHK.TRANS64.TRYWAIT P1, [R3+URZ], R0 ;  /* 0x00000000030075a7 */ /* 0x0022a4000802017f */
[----:B--2---:R-:W-:Y:S05]  /*c3e0*/  @!P1 NANOSLEEP.SYNCS 0x989680 ;  /* 0x009896800000995d */ /* 0x004fea0003900000 */
[----:B------:R-:W2:Y:S02]  /*c3f0*/  @!P1 SYNCS.PHASECHK.TRANS64 P1, [R3+URZ], R0 ;  /* 0x00000000030095a7 */ /* 0x000ea4000802007f */
[----:B--2---:R-:W-:Y:S05]  /*c400*/  @!P1 BRA `(.L_x_23) ;  /* 0xfffffffc00f09947 */ /* 0x004fea000383ffff */
[----:B------:R-:W-:Y:S05]  /*c410*/  BRA `(.L_x_22) ;  /* 0xffffff5400647947 */ /* 0x000fea000383ffff */
.L_x_28:
[----:B0-----:R0:W1:Y:S02]  /*c420*/  SYNCS.PHASECHK.TRANS64.TRYWAIT P1, [R4+URZ], R7 ;  /* 0x00000007040075a7 */ /* 0x001064000802017f */
[----:B-1----:R-:W-:Y:S05]  /*c430*/  @!P1 NANOSLEEP.SYNCS 0x989680 ;  /* 0x009896800000995d */ /* 0x002fea0003900000 */
[----:B------:R-:W1:Y:S02]  /*c440*/  @!P1 SYNCS.PHASECHK.TRANS64 P1, [R4+URZ], R7 ;  /* 0x00000007040095a7 */ /* 0x000e64000802007f */
[----:B-1----:R-:W-:Y:S05]  /*c450*/  @!P1 BRA `(.L_x_28) ;  /* 0xfffffffc00f09947 */ /* 0x002fea000383ffff */
[----:B------:R-:W-:Y:S05]  /*c460*/  BRA `(.L_x_27) ;  /* 0xffffff5800807947 */ /* 0x000fea000383ffff */
.L_x_36:
[----:B------:R0:W0:Y:S02]  /*c470*/  SYNCS.PHASECHK.TRANS64.TRYWAIT P1, [R11+URZ], R14 ;  /* 0x0000000e0b0075a7 */ /* 0x000024000802017f */
[----:B0-----:R-:W-:Y:S05]  /*c480*/  @!P1 NANOSLEEP.SYNCS 0x989680 ;  /* 0x009896800000995d */ /* 0x001fea0003900000 */
[----:B------:R-:W0:Y:S02]  /*c490*/  @!P1 SYNCS.PHASECHK.TRANS64 P1, [R11+URZ], R14 ;  /* 0x0000000e0b0095a7 */ /* 0x000e24000802007f */
[----:B0-----:R-:W-:Y:S05]  /*c4a0*/  @!P1 BRA `(.L_x_36) ;  /* 0xfffffffc00f09947 */ /* 0x001fea000383ffff */
[----:B------:R-:W-:Y:S05]  /*c4b0*/  BRA `(.L_x_35) ;  /* 0xffffff5c00bc7947 */ /* 0x000fea000383ffff */
.L_x_42:
[----:B0-----:R-:W-:-:S04]  /*c4c0*/  IMAD.U32 R3, RZ, RZ, UR43 ;  /* 0x0000002bff037e24 */ /* 0x001fc8000f8e00ff */
[----:B------:R0:W2:Y:S03]  /*c4d0*/  SYNCS.PHASECHK.TRANS64.TRYWAIT P0, [R3+URZ+0x10], R0 ;  /* 0x00001000030075a7 */ /* 0x0000a6000800017f */
[----:B--2---:R-:W-:Y:S05]  /*c4e0*/  @!P0 NANOSLEEP.SYNCS 0x989680 ;  /* 0x009896800000895d */ /* 0x004fea0003900000 */
[----:B------:R-:W2:Y:S02]  /*c4f0*/  @!P0 SYNCS.PHASECHK.TRANS64 P0, [R3+URZ+0x10], R0 ;  /* 0x00001000030085a7 */ /* 0x000ea4000800007f */
[----:B--2---:R-:W-:Y:S05]  /*c500*/  @!P0 BRA `(.L_x_42) ;  /* 0xfffffffc00ec8947 */ /* 0x004fea000383ffff */
[----:B------:R-:W-:Y:S05]  /*c510*/  BRA `(.L_x_329) ;  /* 0xffffff64004c7947 */ /* 0x000fea000383ffff */
.L_x_303:
[----:B------:R-:W-:Y:S01]  /*c520*/  BSSY B0, `(.L_x_330) ;  /* 0x0000006000007945 */ /* 0x000fe20003800000 */
[----:B------:R-:W-:-:S07]  /*c530*/  IMAD.MOV.U32 R15, RZ, RZ, -0x1 ;  /* 0xffffffffff0f7424 */ /* 0x000fce00078e00ff */
[----:B-----5:R-:W-:Y:S05]  /*c540*/  WARPSYNC.COLLECTIVE R15, `(.L_x_331) ;  /* 0x000000000f0c7348 */ /* 0x020fea0003c00000 */
[----:B------:R-:W-:Y:S02]  /*c550*/  ELECT P6, UR62, PT ;  /* 0x00000000003e782f */ /* 0x000fe400038c0000 */
[----:B------:R-:W-:Y:S01]  /*c560*/  MOV R14, UR62 ;  /* 0x0000003e000e7c02 */ /* 0x000fe20008000f00 */
[----:B-----5:R-:W-:Y:S10]  /*c570*/  ENDCOLLECTIVE ;  /* 0x000000000000791b */ /* 0x020ff40003800000 */
.L_x_331:
[----:B------:R-:W-:Y:S05]  /*c580*/  BSYNC B0 ;  /* 0x0000000000007941 */ /* 0x000fea0003800000 */
.L_x_330:
[----:B------:R-:W-:Y:S05]  /*c590*/  BRA `(.L_x_332) ;  /* 0xffffffe8007c7947 */ /* 0x000fea000383ffff */
.L_x_308:
[----:B0-----:R0:W2:Y:S02]  /*c5a0*/  SYNCS.PHASECHK.TRANS64.TRYWAIT P0, [R7+URZ+0x28], R4 ;  /* 0x00002804070075a7 */ /* 0x0010a4000800017f */
[----:B--2---:R-:W-:Y:S05]  /*c5b0*/  @!P0 NANOSLEEP.SYNCS 0x989680 ;  /* 0x009896800000895d */ /* 0x004fea0003900000 */
[----:B------:R-:W2:Y:S02]  /*c5c0*/  @!P0 SYNCS.PHASECHK.TRANS64 P0, [R7+URZ+0x28], R4 ;  /* 0x00002804070085a7 */ /* 0x000ea4000800007f */
[----:B--2---:R-:W-:Y:S05]  /*c5d0*/  @!P0 BRA `(.L_x_308) ;  /* 0xfffffffc00f08947 */ /* 0x004fea000383ffff */
[----:B------:R-:W-:Y:S05]  /*c5e0*/  BRA `(.L_x_333) ;  /* 0xffffffec006c7947 */ /* 0x000fea000383ffff */
.L_x_317:
[----:B------:R-:W-:Y:S01]  /*c5f0*/  BSSY B0, `(.L_x_334) ;  /* 0x0000006000007945 */ /* 0x000fe20003800000 */
[----:B------:R-:W-:-:S07]  /*c600*/  IMAD.MOV.U32 R15, RZ, RZ, -0x1 ;  /* 0xffffffffff0f7424 */ /* 0x000fce00078e00ff */
[----:B-----5:R-:W-:Y:S05]  /*c610*/  WARPSYNC.COLLECTIVE R15, `(.L_x_335) ;  /* 0x000000000f0c7348 */ /* 0x020fea0003c00000 */
[----:B------:R-:W-:Y:S02]  /*c620*/  ELECT P6, UR62, PT ;  /* 0x00000000003e782f */ /* 0x000fe400038c0000 */
[----:B------:R-:W-:Y:S01]  /*c630*/  MOV R14, UR62 ;  /* 0x0000003e000e7c02 */ /* 0x000fe20008000f00 */
[----:B-----5:R-:W-:Y:S10]  /*c640*/  ENDCOLLECTIVE ;  /* 0x000000000000791b */ /* 0x020ff40003800000 */
.L_x_335:
[----:B------:R-:W-:Y:S05]  /*c650*/  BSYNC B0 ;  /* 0x0000000000007941 */ /* 0x000fea0003800000 */
.L_x_334:
[----:B------:R-:W-:Y:S05]  /*c660*/  BRA `(.L_x_336) ;  /* 0xfffffff800487947 */ /* 0x000fea000383ffff */
.L_x_321:
[----:B0-----:R0:W1:Y:S02]  /*c670*/  SYNCS.PHASECHK.TRANS64.TRYWAIT P0, [R5+URZ], R2 ;  /* 0x00000002050075a7 */ /* 0x001064000800017f */
[----:B-1----:R-:W-:Y:S05]  /*c680*/  @!P0 NANOSLEEP.SYNCS 0x989680 ;  /* 0x009896800000895d */ /* 0x002fea0003900000 */
[----:B------:R-:W1:Y:S02]  /*c690*/  @!P0 SYNCS.PHASECHK.TRANS64 P0, [R5+URZ], R2 ;  /* 0x00000002050085a7 */ /* 0x000e64000800007f */
[----:B-1----:R-:W-:Y:S05]  /*c6a0*/  @!P0 BRA `(.L_x_321) ;  /* 0xfffffffc00f08947 */ /* 0x002fea000383ffff */
[----:B------:R-:W-:Y:S05]  /*c6b0*/  BRA `(.L_x_337) ;  /* 0xfffffff8008c7947 */ /* 0x000fea000383ffff */
.L_x_322:
[----:B0-----:R0:W1:Y:S02]  /*c6c0*/  SYNCS.PHASECHK.TRANS64.TRYWAIT P0, [R7+URZ], R4 ;  /* 0x00000004070075a7 */ /* 0x001064000800017f */
[----:B-1----:R-:W-:Y:S05]  /*c6d0*/  @!P0 NANOSLEEP.SYNCS 0x989680 ;  /* 0x009896800000895d */ /* 0x002fea0003900000 */
[----:B------:R-:W1:Y:S02]  /*c6e0*/  @!P0 SYNCS.PHASECHK.TRANS64 P0, [R7+URZ], R4 ;  /* 0x00000004070085a7 */ /* 0x000e64000800007f */
[----:B-1----:R-:W-:Y:S05]  /*c6f0*/  @!P0 BRA `(.L_x_322) ;  /* 0xfffffffc00f08947 */ /* 0x002fea000383ffff */
[----:B------:R-:W-:Y:S05]  /*c700*/  BRA `(.L_x_338) ;  /* 0xfffffff8009c7947 */ /* 0x000fea000383ffff */
.L_x_323:
[----:B0-----:R0:W1:Y:S02]  /*c710*/  SYNCS.PHASECHK.TRANS64.TRYWAIT P0, [R6+URZ], R5 ;  /* 0x00000005060075a7 */ /* 0x001064000800017f */
[----:B-1----:R-:W-:Y:S05]  /*c720*/  @!P0 NANOSLEEP.SYNCS 0x989680 ;  /* 0x009896800000895d */ /* 0x002fea0003900000 */
[----:B------:R-:W1:Y:S02]  /*c730*/  @!P0 SYNCS.PHASECHK.TRANS64 P0, [R6+URZ], R5 ;  /* 0x00000005060085a7 */ /* 0x000e64000800007f */
[----:B-1----:R-:W-:Y:S05]  /*c740*/  @!P0 BRA `(.L_x_323) ;  /* 0xfffffffc00f08947 */ /* 0x002fea000383ffff */
[----:B------:R-:W-:Y:S05]  /*c750*/  BRA `(.L_x_339) ;  /* 0xfffffff800ac7947 */ /* 0x000fea000383ffff */
.L_x_324:
[----:B-1----:R1:W2:Y:S02]  /*c760*/  SYNCS.PHASECHK.TRANS64.TRYWAIT P0, [R7+URZ], R4 ;  /* 0x00000004070075a7 */ /* 0x0022a4000800017f */
[----:B--2---:R-:W-:Y:S05]  /*c770*/  @!P0 NANOSLEEP.SYNCS 0x989680 ;  /* 0x009896800000895d */ /* 0x004fea0003900000 */
[----:B------:R-:W2:Y:S02]  /*c780*/  @!P0 SYNCS.PHASECHK.TRANS64 P0, [R7+URZ], R4 ;  /* 0x00000004070085a7 */ /* 0x000ea4000800007f */
[----:B--2---:R-:W-:Y:S05]  /*c790*/  @!P0 BRA `(.L_x_324) ;  /* 0xfffffffc00f08947 */ /* 0x004fea000383ffff */
[----:B------:R-:W-:Y:S05]  /*c7a0*/  BRA `(.L_x_340) ;  /* 0xfffffff800b47947 */ /* 0x000fea000383ffff */
.L_x_341:
[----:B------:R-:W-:-:S00]  /*c7b0*/  BRA `(.L_x_341) ;  /* 0xfffffffc00fc7947 */ /* 0x000fc0000383ffff */
[----:B------:R-:W-:-:S00]  /*c7c0*/  NOP ;  /* 0x0000000000007918 */ /* 0x000fc00000000000 */
        /* <DEDUP_REMOVED lines=11> */
.L_x_342:


//--------------------- .nv.global.init           --------------------------
	.section	.nv.global.init,"aw",@progbits
.nv.global.init:
	.type		$str$24,@object
	.size		$str$24,($str$25 - $str$24)
$str$24:
        /*0000*/ 	.byte	0x28, 0x61, 0x64, 0x64, 0x72, 0x65, 0x73, 0x73, 0x20, 0x26, 0x20, 0x6d, 0x61, 0x73, 0x6b, 0x29
        /*0010*/ 	.byte	0x20, 0x3d, 0x3d, 0x20, 0x30, 0x00
	.type		$str$25,@object
	.size		$str$25,(__unnamed_1 - $str$25)
$str$25:
        /*0016*/ 	.byte	0x2f, 0x74, 0x6d, 0x70, 0x2f, 0x63, 0x75, 0x74, 0x6c, 0x61, 0x73, 0x73, 0x5f, 0x73, 0x77, 0x65
        /*0026*/ 	.byte	0x65, 0x70, 0x5f, 0x73, 0x72, 0x63, 0x2f, 0x69, 0x6e, 0x63, 0x6c, 0x75, 0x64, 0x65, 0x2f, 0x63
        /*0036*/ 	.byte	0x75, 0x74, 0x65, 0x2f, 0x70, 0x6f, 0x69, 0x6e, 0x74, 0x65, 0x72, 0x5f, 0x66, 0x6c, 0x61, 0x67
        /*0046*/ 	.byte	0x67, 0x65, 0x64, 0x2e, 0x68, 0x70, 0x70, 0x00
	.type		__unnamed_1,@object
	.size		__unnamed_1,(__unnamed_2 - __unnamed_1)
__unnamed_1:
        /*004e*/ 	.byte	0x61, 0x75, 0x74, 0x6f, 0x20, 0x63, 0x75, 0x74, 0x65, 0x3a, 0x3a, 0x61, 0x73, 0x5f, 0x70, 0x6f
        /* <DEDUP_REMOVED lines=27> */
        /*020e*/ 	.byte	0x30, 0x34, 0x38, 0x3e, 0x3e, 0x3e, 0x3e, 0x3e, 0x20, 0x26, 0x5d, 0x00
	.type		__unnamed_2,@object
	.size		__unnamed_2,(.L_1 - __unnamed_2)
__unnamed_2:
        /* <DEDUP_REMOVED lines=28> */
        /*03da*/ 	.byte	0x3c, 0x38, 0x31, 0x39, 0x32, 0x3e, 0x3e, 0x3e, 0x3e, 0x3e, 0x20, 0x26, 0x5d, 0x00
.L_1:


//--------------------- .nv.shared._ZN7cutlass13device_kernelINS_4gemm6kernel13GemmUniversalIN4cute5tupleIJiiiiEEENS1_10collective13CollectiveMmaINS1_39MainloopSm90TmaGmmaRmemAWarpSpecializedILi5ENS5_IJNS4_1CILi1EEESB_SB_EEENS1_32KernelTmaWarpSpecializedPingpongEEENS5_IJNSA_ILi64EEENSA_ILi256EEENSA_ILi32EEEEEEfNS5_IJSB_llEEEfNS5_IJlSB_lEEENS4_8TiledMMAINS4_8MMA_AtomIJNS4_4SM904GMMA30MMA_64x256x8_F32TF32TF32_RS_TNILNSO_7ScaleInE1ELSQ_1EEEEEENS4_6LayoutISC_NS5_IJNSA_ILi0EEESU_SU_EEEEENS5_IJNS4_10UnderscoreESX_SX_EEEEENS4_13SM90_TMA_LOADENS4_14ComposedLayoutINS4_7SwizzleILi1ELi4ELi3EEENS4_18smem_ptr_flag_bitsILi32EEENST_INS5_IJNSA_ILi8EEES16_EEENS5_IJSB_S16_EEEEEEENS4_9Copy_AtomIJNS4_39AutoVectorizingCopyWithAssumedAlignmentILi128EEEfEEENS4_8identityES10_NS11_INS12_ILi3ELi4ELi3EEES15_NST_INS5_IJS16_SH_EEENS5_IJSH_SB_EEEEEEEvS1F_EENS_8epilogue10collective6detail29Sm90TmaWarpSpecializedAdapterINS1N_15DefaultEpilogueINS_10tfloat32_tESK_SK_NS1M_6thread17LinearCombinationIS1R_Li1EffLNS1S_9ScaleType4KindE0ELNS_15FloatRoundStyleE2ES1R_EENS1_15EpilogueDefaultEEEEEvvEEEEvNT_6ParamsE --------------------------
	.section	.nv.shared._ZN7cutlass13device_kernelINS_4gemm6kernel13GemmUniversalIN4cute5tupleIJiiiiEEENS1_10collective13CollectiveMmaINS1_39MainloopSm90TmaGmmaRmemAWarpSpecializedILi5ENS5_IJNS4_1CILi1EEESB_SB_EEENS1_32KernelTmaWarpSpecializedPingpongEEENS5_IJNSA_ILi64EEENSA_ILi256EEENSA_ILi32EEEEEEfNS5_IJSB_llEEEfNS5_IJlSB_lEEENS4_8TiledMMAINS4_8MMA_AtomIJNS4_4SM904GMMA30MMA_64x256x8_F32TF32TF32_RS_TNILNSO_7ScaleInE1ELSQ_1EEEEEENS4_6LayoutISC_NS5_IJNSA_ILi0EEESU_SU_EEEEENS5_IJNS4_10UnderscoreESX_SX_EEEEENS4_13SM90_TMA_LOADENS4_14ComposedLayoutINS4_7SwizzleILi1ELi4ELi3EEENS4_18smem_ptr_flag_bitsILi32EEENST_INS5_IJNSA_ILi8EEES16_EEENS5_IJSB_S16_EEEEEEENS4_9Copy_AtomIJNS4_39AutoVectorizingCopyWithAssumedAlignmentILi128EEEfEEENS4_8identityES10_NS11_INS12_ILi3ELi4ELi3EEES15_NST_INS5_IJS16_SH_EEENS5_IJSH_SB_EEEEEEEvS1F_EENS_8epilogue10collective6detail29Sm90TmaWarpSpecializedAdapterINS1N_15DefaultEpilogueINS_10tfloat32_tESK_SK_NS1M_6thread17LinearCombinationIS1R_Li1EffLNS1S_9ScaleType4KindE0ELNS_15FloatRoundStyleE2ES1R_EENS1_15EpilogueDefaultEEEEEvvEEEEvNT_6ParamsE,"aw",@nobits
	.sectionflags	@""
	.align	16
	.zero		1024


//--------------------- .nv.shared.reserved.0     --------------------------
	.section	.nv.shared.reserved.0,"aw",@nobits
	.weak		__nv_reservedSMEM_offset_0_alias
	.size		__nv_reservedSMEM_offset_0_alias, 0, 0
	.other		__nv_reservedSMEM_offset_0_alias,@"STO_CUDA_RESERVED_SHARED STV_DEFAULT"
__nv_reservedSMEM_offset_0_alias:
	.zero		0


//--------------------- .nv.global                --------------------------
	.section	.nv.global,"aw",@nobits
.nv.global:
	.type		_ZN39_INTERNAL_4fe4dcee_4_k_cu_66d9931b_29134cute1_E,@object
	.size		_ZN39_INTERNAL_4fe4dcee_4_k_cu_66d9931b_29134cute1_E,(_ZN39_INTERNAL_4fe4dcee_4_k_cu_66d9931b_29134cuda3std3__45__cpo6cbeginE - _ZN39_INTERNAL_4fe4dcee_4_k_cu_66d9931b_29134cute1_E)
_ZN39_INTERNAL_4fe4dcee_4_k_cu_66d9931b_29134cute1_E:
	.zero		1
	.type		_ZN39_INTERNAL_4fe4dcee_4_k_cu_66d9931b_29134cuda3std3__45__cpo6cbeginE,@object
	.size		_ZN39_INTERNAL_4fe4dcee_4_k_cu_66d9931b_29134cuda3std3__45__cpo6cbeginE,(_ZN39_INTERNAL_4fe4dcee_4_k_cu_66d9931b_29134cuda3std3__48in_placeE - _ZN39_INTERNAL_4fe4dcee_4_k_cu_66d9931b_29134cuda3std3__45__cpo6cbeginE)
_ZN39_INTERNAL_4fe4dcee_4_k_cu_66d9931b_29134cuda3std3__45__cpo6cbeginE:
	.zero		1
	.type		_ZN39_INTERNAL_4fe4dcee_4_k_cu_66d9931b_29134cuda3std3__48in_placeE,@object
	.size		_ZN39_INTERNAL_4fe4dcee_4_k_cu_66d9931b_29134cuda3std3__48in_placeE,(_ZN39_INTERNAL_4fe4dcee_4_k_cu_66d9931b_29134cuda3std6ranges3__45__cpo9iter_moveE - _ZN39_INTERNAL_4fe4dcee_4_k_cu_66d9931b_29134cuda3std3__48in_placeE)
_ZN39_INTERNAL_4fe4dcee_4_k_cu_66d9931b_29134cuda3std3__48in_placeE:
	.zero		1
	.type		_ZN39_INTERNAL_4fe4dcee_4_k_cu_66d9931b_29134cuda3std6ranges3__45__cpo9iter_moveE,@object
	.size		_ZN39_INTERNAL_4fe4dcee_4_k_cu_66d9931b_29134cuda3std6ranges3__45__cpo9iter_moveE,(_ZN39_INTERNAL_4fe4dcee_4_k_cu_66d9931b_29134cuda3std3__45__cpo5beginE - _ZN39_INTERNAL_4fe4dcee_4_k_cu_66d9931b_29134cuda3std6ranges3__45__cpo9iter_moveE)
_ZN39_INTERNAL_4fe4dcee_4_k_cu_66d9931b_29134cuda3std6ranges3__45__cpo9iter_moveE:
	.zero		1
	.type		_ZN39_INTERNAL_4fe4dcee_4_k_cu_66d9931b_29134cuda3std3__45__cpo5beginE,@object
	.size		_ZN39_INTERNAL_4fe4dcee_4_k_cu_66d9931b_29134cuda3std3__45__cpo5beginE,(_ZN39_INTERNAL_4fe4dcee_4_k_cu_66d9931b_29134cuda3std3__441_GLOBAL__N__4fe4dcee_4_k_cu_66d9931b_29136ignoreE - _ZN39_INTERNAL_4fe4dcee_4_k_cu_66d9931b_29134cuda3std3__45__cpo5beginE)
_ZN39_INTERNAL_4fe4dcee_4_k_cu_66d9931b_29134cuda3std3__45__cpo5beginE:
	.zero		1
	.type		_ZN39_INTERNAL_4fe4dcee_4_k_cu_66d9931b_29134cuda3std3__441_GLOBAL__N__4fe4dcee_4_k_cu_66d9931b_29136ignoreE,@object
	.size		_ZN39_INTERNAL_4fe4dcee_4_k_cu_66d9931b_29134cuda3std3__441_GLOBAL__N__4fe4dcee_4_k_cu_66d9931b_29136ignoreE,(_ZN39_INTERNAL_4fe4dcee_4_k_cu_66d9931b_29134cute7productE - _ZN39_INTERNAL_4fe4dcee_4_k_cu_66d9931b_29134cuda3std3__441_GLOBAL__N__4fe4dcee_4_k_cu_66d9931b_29136ignoreE)
_ZN39_INTERNAL_4fe4dcee_4_k_cu_66d9931b_29134cuda3std3__441_GLOBAL__N__4fe4dcee_4_k_cu_66d9931b_29136ignoreE:
	.zero		1
	.type		_ZN39_INTERNAL_4fe4dcee_4_k_cu_66d9931b_29134cute7productE,@object
	.size		_ZN39_INTERNAL_4fe4dcee_4_k_cu_66d9931b_29134cute7productE,(_ZN39_INTERNAL_4fe4dcee_4_k_cu_66d9931b_29134cuda3std3__45__cpo3endE - _ZN39_INTERNAL_4fe4dcee_4_k_cu_66d9931b_29134cute7productE)
_ZN39_INTERNAL_4fe4dcee_4_k_cu_66d9931b_29134cute7productE:
	.zero		1
	.type		_ZN39_INTERNAL_4fe4dcee_4_k_cu_66d9931b_29134cuda3std3__45__cpo3endE,@object
	.size		_ZN39_INTERNAL_4fe4dcee_4_k_cu_66d9931b_29134cuda3std3__45__cpo3endE,(_ZN39_INTERNAL_4fe4dcee_4_k_cu_66d9931b_29134cuda3std3__419piecewise_constructE - _ZN39_INTERNAL_4fe4dcee_4_k_cu_66d9931b_29134cuda3std3__45__cpo3endE)
_ZN39_INTERNAL_4fe4dcee_4_k_cu_66d9931b_29134cuda3std3__45__cpo3endE:
	.zero		1
	.type		_ZN39_INTERNAL_4fe4dcee_4_k_cu_66d9931b_29134cuda3std3__419piecewise_constructE,@object
	.size		_ZN39_INTERNAL_4fe4dcee_4_k_cu_66d9931b_29134cuda3std3__419piecewise_constructE,(_ZN39_INTERNAL_4fe4dcee_4_k_cu_66d9931b_29134cuda3std3__45__cpo4cendE - _ZN39_INTERNAL_4fe4dcee_4_k_cu_66d9931b_29134cuda3std3__419piecewise_constructE)
_ZN39_INTERNAL_4fe4dcee_4_k_cu_66d9931b_29134cuda3std3__419piecewise_constructE:
	.zero		1
	.type		_ZN39_INTERNAL_4fe4dcee_4_k_cu_66d9931b_29134cuda3std3__45__cpo4cendE,@object
	.size		_ZN39_INTERNAL_4fe4dcee_4_k_cu_66d9931b_29134cuda3std3__45__cpo4cendE,(_ZN39_INTERNAL_4fe4dcee_4_k_cu_66d9931b_29134cuda3std6ranges3__45__cpo4swapE - _ZN39_INTERNAL_4fe4dcee_4_k_cu_66d9931b_29134cuda3std3__45__cpo4cendE)
_ZN39_INTERNAL_4fe4dcee_4_k_cu_66d9931b_29134cuda3std3__45__cpo4cendE:
	.zero		1
	.type		_ZN39_INTERNAL_4fe4dcee_4_k_cu_66d9931b_29134cuda3std6ranges3__45__cpo4swapE,@object
	.size		_ZN39_INTERNAL_4fe4dcee_4_k_cu_66d9931b_29134cuda3std6ranges3__45__cpo4swapE,(.L_9 - _ZN39_INTERNAL_4fe4dcee_4_k_cu_66d9931b_29134cuda3std6ranges3__45__cpo4swapE)
_ZN39_INTERNAL_4fe4dcee_4_k_cu_66d9931b_29134cuda3std6ranges3__45__cpo4swapE:
	.zero		1
.L_9:


//--------------------- .nv.constant0._ZN7cutlass13device_kernelINS_4gemm6kernel13GemmUniversalIN4cute5tupleIJiiiiEEENS1_10collective13CollectiveMmaINS1_39MainloopSm90TmaGmmaRmemAWarpSpecializedILi5ENS5_IJNS4_1CILi1EEESB_SB_EEENS1_32KernelTmaWarpSpecializedPingpongEEENS5_IJNSA_ILi64EEENSA_ILi256EEENSA_ILi32EEEEEEfNS5_IJSB_llEEEfNS5_IJlSB_lEEENS4_8TiledMMAINS4_8MMA_AtomIJNS4_4SM904GMMA30MMA_64x256x8_F32TF32TF32_RS_TNILNSO_7ScaleInE1ELSQ_1EEEEEENS4_6LayoutISC_NS5_IJNSA_ILi0EEESU_SU_EEEEENS5_IJNS4_10UnderscoreESX_SX_EEEEENS4_13SM90_TMA_LOADENS4_14ComposedLayoutINS4_7SwizzleILi1ELi4ELi3EEENS4_18smem_ptr_flag_bitsILi32EEENST_INS5_IJNSA_ILi8EEES16_EEENS5_IJSB_S16_EEEEEEENS4_9Copy_AtomIJNS4_39AutoVectorizingCopyWithAssumedAlignmentILi128EEEfEEENS4_8identityES10_NS11_INS12_ILi3ELi4ELi3EEES15_NST_INS5_IJS16_SH_EEENS5_IJSH_SB_EEEEEEEvS1F_EENS_8epilogue10collective6detail29Sm90TmaWarpSpecializedAdapterINS1N_15DefaultEpilogueINS_10tfloat32_tESK_SK_NS1M_6thread17LinearCombinationIS1R_Li1EffLNS1S_9ScaleType4KindE0ELNS_15FloatRoundStyleE2ES1R_EENS1_15EpilogueDefaultEEEEEvvEEEEvNT_6ParamsE --------------------------
	.section	.nv.constant0._ZN7cutlass13device_kernelINS_4gemm6kernel13GemmUniversalIN4cute5tupleIJiiiiEEENS1_10collective13CollectiveMmaINS1_39MainloopSm90TmaGmmaRmemAWarpSpecializedILi5ENS5_IJNS4_1CILi1EEESB_SB_EEENS1_32KernelTmaWarpSpecializedPingpongEEENS5_IJNSA_ILi64EEENSA_ILi256EEENSA_ILi32EEEEEEfNS5_IJSB_llEEEfNS5_IJlSB_lEEENS4_8TiledMMAINS4_8MMA_AtomIJNS4_4SM904GMMA30MMA_64x256x8_F32TF32TF32_RS_TNILNSO_7ScaleInE1ELSQ_1EEEEEENS4_6LayoutISC_NS5_IJNSA_ILi0EEESU_SU_EEEEENS5_IJNS4_10UnderscoreESX_SX_EEEEENS4_13SM90_TMA_LOADENS4_14ComposedLayoutINS4_7SwizzleILi1ELi4ELi3EEENS4_18smem_ptr_flag_bitsILi32EEENST_INS5_IJNSA_ILi8EEES16_EEENS5_IJSB_S16_EEEEEEENS4_9Copy_AtomIJNS4_39AutoVectorizingCopyWithAssumedAlignmentILi128EEEfEEENS4_8identityES10_NS11_INS12_ILi3ELi4ELi3EEES15_NST_INS5_IJS16_SH_EEENS5_IJSH_SB_EEEEEEEvS1F_EENS_8epilogue10collective6detail29Sm90TmaWarpSpecializedAdapterINS1N_15DefaultEpilogueINS_10tfloat32_tESK_SK_NS1M_6thread17LinearCombinationIS1R_Li1EffLNS1S_9ScaleType4KindE0ELNS_15FloatRoundStyleE2ES1R_EENS1_15EpilogueDefaultEEEEEvvEEEEvNT_6ParamsE,"a",@progbits
	.sectionflags	@""
	.align	4
.nv.constant0._ZN7cutlass13device_kernelINS_4gemm6kernel13GemmUniversalIN4cute5tupleIJiiiiEEENS1_10collective13CollectiveMmaINS1_39MainloopSm90TmaGmmaRmemAWarpSpecializedILi5ENS5_IJNS4_1CILi1EEESB_SB_EEENS1_32KernelTmaWarpSpecializedPingpongEEENS5_IJNSA_ILi64EEENSA_ILi256EEENSA_ILi32EEEEEEfNS5_IJSB_llEEEfNS5_IJlSB_lEEENS4_8TiledMMAINS4_8MMA_AtomIJNS4_4SM904GMMA30MMA_64x256x8_F32TF32TF32_RS_TNILNSO_7ScaleInE1ELSQ_1EEEEEENS4_6LayoutISC_NS5_IJNSA_ILi0EEESU_SU_EEEEENS5_IJNS4_10UnderscoreESX_SX_EEEEENS4_13SM90_TMA_LOADENS4_14ComposedLayoutINS4_7SwizzleILi1ELi4ELi3EEENS4_18smem_ptr_flag_bitsILi32EEENST_INS5_IJNSA_ILi8EEES16_EEENS5_IJSB_S16_EEEEEEENS4_9Copy_AtomIJNS4_39AutoVectorizingCopyWithAssumedAlignmentILi128EEEfEEENS4_8identityES10_NS11_INS12_ILi3ELi4ELi3EEES15_NST_INS5_IJS16_SH_EEENS5_IJSH_SB_EEEEEEEvS1F_EENS_8epilogue10collective6detail29Sm90TmaWarpSpecializedAdapterINS1N_15DefaultEpilogueINS_10tfloat32_tESK_SK_NS1M_6thread17LinearCombinationIS1R_Li1EffLNS1S_9ScaleType4KindE0ELNS_15FloatRoundStyleE2ES1R_EENS1_15EpilogueDefaultEEEEEvvEEEEvNT_6ParamsE:
	.zero		1664


//--------------------- SYMBOLS --------------------------

	.type		.nv.reservedSmem.offset0,@object
	.size		.nv.reservedSmem.offset0,0x4
	.type		__assertfail,@function
